// auto-generated by cutlass_sweep.gemm — config: {"arch": "sm_100", "cluster_m": 1, "cluster_n": 1, "cublas_kernel_name": "_Z20magma_sgemmEx_kernelIf13__nv_bfloat16fLb0ELb1ELi6ELi4ELi6ELi3ELi4EEviii13BatchedTensoriS1_iS1_iS1_iiiPKT_S4_S2_S2_i18cublasLtEpilogue_tiPKvl", "dtype": "bf16", "dtype_b": "bf16", "dtype_c_cpp": "float", "layout": "nt", "stages": 0, "tile_k": 64, "tile_m": 64, "tile_n": 16}
#include "cutlass/cutlass.h"
#include "cutlass/gemm/collective/collective_builder.hpp"
#include "cutlass/gemm/device/gemm_universal_adapter.h"
#include "cutlass/gemm/kernel/gemm_universal.hpp"
#include "cutlass/epilogue/collective/collective_builder.hpp"

using ElemA = cutlass::bfloat16_t;
using ElemB = cutlass::bfloat16_t;
using ElemCD = float;
using Acc  = float;
using TileShape    = cute::Shape<cute::_64, cute::_16, cute::_64>;
using ClusterShape = cute::Shape<cute::_1, cute::_1, cute::_1>;

using CollectiveEpilogue = typename cutlass::epilogue::collective::CollectiveBuilder<
    cutlass::arch::Sm100, cutlass::arch::OpClassTensorOp,
    TileShape, ClusterShape,
    cutlass::epilogue::collective::EpilogueTileAuto,
    Acc, Acc,
    ElemCD, cutlass::layout::RowMajor, 128 / cutlass::sizeof_bits<ElemCD>::value,
    ElemCD, cutlass::layout::RowMajor, 128 / cutlass::sizeof_bits<ElemCD>::value,
    cutlass::epilogue::collective::EpilogueScheduleAuto
  >::CollectiveOp;

using CollectiveMainloop = typename cutlass::gemm::collective::CollectiveBuilder<
    cutlass::arch::Sm100, cutlass::arch::OpClassTensorOp,
    ElemA, cutlass::layout::RowMajor, 128 / cutlass::sizeof_bits<ElemA>::value,
    ElemB, cutlass::layout::ColumnMajor, 128 / cutlass::sizeof_bits<ElemB>::value,
    Acc,
    TileShape, ClusterShape,
    cutlass::gemm::collective::StageCountAutoCarveout<static_cast<int>(sizeof(typename CollectiveEpilogue::SharedStorage))>,
    cutlass::gemm::collective::KernelScheduleAuto
  >::CollectiveOp;

using GemmKernel = cutlass::gemm::kernel::GemmUniversal<
    cute::Shape<int,int,int,int>,
    CollectiveMainloop,
    CollectiveEpilogue
>;
using Gemm = cutlass::gemm::device::GemmUniversalAdapter<GemmKernel>;

// Force the device kernel symbol into the cubin without needing a host main.
auto* _anchor = &cutlass::device_kernel<GemmKernel>;


// ===== COMPILED SASS (sm_100a) =====

	.target	sm_100a

	.elftype	@"ET_EXEC"


//--------------------- .note.nv.tkinfo           --------------------------
	.section	.note.nv.tkinfo,"",@"SHT_NOTE"
	.sectionflags	@"SHF_NOTE_NV_TKINFO"
	.tkinfo
        /*0018*/ 	.word	0x00000002
        /*0030*/ 	.string	""
        /*0030*/ 	.string	"ptxas"
        /*0030*/ 	.string	"Cuda compilation tools, release 13.0, V13.0.88"
        /*0030*/ 	.string	"Build cuda_13.0.r13.0/compiler.36424714_0"
        /*0030*/ 	.string	"-arch sm_100a -m 64 "



//--------------------- .note.nv.cuinfo           --------------------------
	.section	.note.nv.cuinfo,"",@"SHT_NOTE"
	.sectionflags	@"SHF_NOTE_NV_CUINFO"
        /*0018*/ 	.short	0x0002
        /*001a*/ 	.short	0x0064
        /*001c*/ 	.short	0x0082
	.zero		2


//--------------------- .nv.info                  --------------------------
	.section	.nv.info,"",@"SHT_CUDA_INFO"
	.align	4


	//----- nvinfo : EIATTR_REGCOUNT
	.align		4
        /*0000*/ 	.byte	0x04, 0x2f
        /*0002*/ 	.short	(.L_19 - .L_18)
	.align		4
.L_18:
        /*0004*/ 	.word	index@(_ZN7cutlass13device_kernelINS_4gemm6kernel13GemmUniversalIN4cute5tupleIJiiiiEEENS1_10collective13CollectiveMmaINS1_35MainloopSm100TmaUmmaWarpSpecializedILi21ELi2ELi4ENS5_IJNS4_1CILi1EEESB_SB_EEEEENS5_IJNSA_ILi64EEENSA_ILi16EEESE_EEENS_10bfloat16_tENS5_IJlSB_lEEESH_SI_NS4_8TiledMMAINS4_8MMA_AtomIJNS4_20SM100_MMA_F16BF16_SSISH_SH_fLi64ELi16ELNS4_4UMMA5MajorE0ELSN_0ELNSM_7ScaleInE0ELSO_0EEEEEENS4_6LayoutISC_NS5_IJNSA_ILi0EEESS_SS_EEEEENS5_IJNS4_10UnderscoreESV_SV_EEEEENS4_13SM90_TMA_LOADENS4_14ComposedLayoutINS4_7SwizzleILi3ELi4ELi3EEENS4_18smem_ptr_flag_bitsILi16EEENSR_INS5_IJNSA_ILi8EEESE_EEENS5_IJSE_SB_EEEEEEEvNS4_8identityESY_S18_vS19_EENS_8epilogue10collective18CollectiveEpilogueINS1B_23Sm100TmaWarpSpecializedILi2ELi1ELi8ELb1ELb0EEEJSG_NS5_IJNSR_ISE_SB_EENSR_ISF_SB_EEEEEfSI_fSI_NS1B_6fusion15FusionCallbacksIS1F_NS1J_17LinearCombinationIffffLNS_15FloatRoundStyleE2EEESG_S1I_JEEENS4_5SM1004TMEM4LOAD26SM100_TMEM_LOAD_16dp128b4xESY_NSZ_INS10_ILi2ELi4ELi3EEENS12_ILi32EEENSR_INS5_IJS14_SF_EEENS5_IJSF_SB_EEEEEEENS4_17SM75_U32x4_LDSM_NENS4_14SM90_TMA_STOREES1Y_NS4_17SM90_U32x4_STSM_NENS4_39AutoVectorizingCopyWithAssumedAlignmentILi128EEEEEEvvEEEEvNT_6ParamsE)
        /*0008*/ 	.word	0x00000048


	//----- nvinfo : EIATTR_FRAME_SIZE
	.align		4
.L_19:
        /*000c*/ 	.byte	0x04, 0x11
        /*000e*/ 	.short	(.L_21 - .L_20)
	.align		4
.L_20:
        /*0010*/ 	.word	index@($__internal_2_$__cuda_sm10x_tcgen05_guardrail_trap_unallocated_columns_being_dealloced)
        /*0014*/ 	.word	0x00000000


	//----- nvinfo : EIATTR_FRAME_SIZE
	.align		4
.L_21:
        /*0018*/ 	.byte	0x04, 0x11
        /*001a*/ 	.short	(.L_23 - .L_22)
	.align		4
.L_22:
        /*001c*/ 	.word	index@($__internal_1_$__cuda_sm10x_tcgen05_guardrail_trap_phase_invalid_during_alloc)
        /*0020*/ 	.word	0x00000000


	//----- nvinfo : EIATTR_FRAME_SIZE
	.align		4
.L_23:
        /*0024*/ 	.byte	0x04, 0x11
        /*0026*/ 	.short	(.L_25 - .L_24)
	.align		4
.L_24:
        /*0028*/ 	.word	index@($__internal_0_$__cuda_sm10x_tcgen05_guardrail_trap_col_being_dealloced_not_returned_by_alloc)
        /*002c*/ 	.word	0x00000000


	//----- nvinfo : EIATTR_FRAME_SIZE
	.align		4
.L_25:
        /*0030*/ 	.byte	0x04, 0x11
        /*0032*/ 	.short	(.L_27 - .L_26)
	.align		4
.L_26:
        /*0034*/ 	.word	index@(_ZN7cutlass13device_kernelINS_4gemm6kernel13GemmUniversalIN4cute5tupleIJiiiiEEENS1_10collective13CollectiveMmaINS1_35MainloopSm100TmaUmmaWarpSpecializedILi21ELi2ELi4ENS5_IJNS4_1CILi1EEESB_SB_EEEEENS5_IJNSA_ILi64EEENSA_ILi16EEESE_EEENS_10bfloat16_tENS5_IJlSB_lEEESH_SI_NS4_8TiledMMAINS4_8MMA_AtomIJNS4_20SM100_MMA_F16BF16_SSISH_SH_fLi64ELi16ELNS4_4UMMA5MajorE0ELSN_0ELNSM_7ScaleInE0ELSO_0EEEEEENS4_6LayoutISC_NS5_IJNSA_ILi0EEESS_SS_EEEEENS5_IJNS4_10UnderscoreESV_SV_EEEEENS4_13SM90_TMA_LOADENS4_14ComposedLayoutINS4_7SwizzleILi3ELi4ELi3EEENS4_18smem_ptr_flag_bitsILi16EEENSR_INS5_IJNSA_ILi8EEESE_EEENS5_IJSE_SB_EEEEEEEvNS4_8identityESY_S18_vS19_EENS_8epilogue10collective18CollectiveEpilogueINS1B_23Sm100TmaWarpSpecializedILi2ELi1ELi8ELb1ELb0EEEJSG_NS5_IJNSR_ISE_SB_EENSR_ISF_SB_EEEEEfSI_fSI_NS1B_6fusion15FusionCallbacksIS1F_NS1J_17LinearCombinationIffffLNS_15FloatRoundStyleE2EEESG_S1I_JEEENS4_5SM1004TMEM4LOAD26SM100_TMEM_LOAD_16dp128b4xESY_NSZ_INS10_ILi2ELi4ELi3EEENS12_ILi32EEENSR_INS5_IJS14_SF_EEENS5_IJSF_SB_EEEEEEENS4_17SM75_U32x4_LDSM_NENS4_14SM90_TMA_STOREES1Y_NS4_17SM90_U32x4_STSM_NENS4_39AutoVectorizingCopyWithAssumedAlignmentILi128EEEEEEvvEEEEvNT_6ParamsE)
        /*0038*/ 	.word	0x00000000


	//----- nvinfo : EIATTR_MIN_STACK_SIZE
	.align		4
.L_27:
        /*003c*/ 	.byte	0x04, 0x12
        /*003e*/ 	.short	(.L_29 - .L_28)
	.align		4
.L_28:
        /*0040*/ 	.word	index@(_ZN7cutlass13device_kernelINS_4gemm6kernel13GemmUniversalIN4cute5tupleIJiiiiEEENS1_10collective13CollectiveMmaINS1_35MainloopSm100TmaUmmaWarpSpecializedILi21ELi2ELi4ENS5_IJNS4_1CILi1EEESB_SB_EEEEENS5_IJNSA_ILi64EEENSA_ILi16EEESE_EEENS_10bfloat16_tENS5_IJlSB_lEEESH_SI_NS4_8TiledMMAINS4_8MMA_AtomIJNS4_20SM100_MMA_F16BF16_SSISH_SH_fLi64ELi16ELNS4_4UMMA5MajorE0ELSN_0ELNSM_7ScaleInE0ELSO_0EEEEEENS4_6LayoutISC_NS5_IJNSA_ILi0EEESS_SS_EEEEENS5_IJNS4_10UnderscoreESV_SV_EEEEENS4_13SM90_TMA_LOADENS4_14ComposedLayoutINS4_7SwizzleILi3ELi4ELi3EEENS4_18smem_ptr_flag_bitsILi16EEENSR_INS5_IJNSA_ILi8EEESE_EEENS5_IJSE_SB_EEEEEEEvNS4_8identityESY_S18_vS19_EENS_8epilogue10collective18CollectiveEpilogueINS1B_23Sm100TmaWarpSpecializedILi2ELi1ELi8ELb1ELb0EEEJSG_NS5_IJNSR_ISE_SB_EENSR_ISF_SB_EEEEEfSI_fSI_NS1B_6fusion15FusionCallbacksIS1F_NS1J_17LinearCombinationIffffLNS_15FloatRoundStyleE2EEESG_S1I_JEEENS4_5SM1004TMEM4LOAD26SM100_TMEM_LOAD_16dp128b4xESY_NSZ_INS10_ILi2ELi4ELi3EEENS12_ILi32EEENSR_INS5_IJS14_SF_EEENS5_IJSF_SB_EEEEEEENS4_17SM75_U32x4_LDSM_NENS4_14SM90_TMA_STOREES1Y_NS4_17SM90_U32x4_STSM_NENS4_39AutoVectorizingCopyWithAssumedAlignmentILi128EEEEEEvvEEEEvNT_6ParamsE)
        /*0044*/ 	.word	0x00000000
.L_29:


//--------------------- .nv.compat                --------------------------
	.section	.nv.compat,"",@"SHT_CUDA_COMPAT_INFO"
	.align	4
        /*0000*/ 	.byte	0x02, 0x09, 0x01, 0x00, 0x02, 0x02, 0x02, 0x00, 0x02, 0x05, 0x05, 0x00, 0x03, 0x07, 0x01, 0x01
        /*0010*/ 	.byte	0x02, 0x03, 0x01, 0x00, 0x02, 0x06, 0x01, 0x00, 0x04, 0x0b, 0x08, 0x00, 0x09, 0x00, 0x00, 0x00
        /*0020*/ 	.byte	0x00, 0x00, 0x00, 0x00


//--------------------- .nv.info._ZN7cutlass13device_kernelINS_4gemm6kernel13GemmUniversalIN4cute5tupleIJiiiiEEENS1_10collective13CollectiveMmaINS1_35MainloopSm100TmaUmmaWarpSpecializedILi21ELi2ELi4ENS5_IJNS4_1CILi1EEESB_SB_EEEEENS5_IJNSA_ILi64EEENSA_ILi16EEESE_EEENS_10bfloat16_tENS5_IJlSB_lEEESH_SI_NS4_8TiledMMAINS4_8MMA_AtomIJNS4_20SM100_MMA_F16BF16_SSISH_SH_fLi64ELi16ELNS4_4UMMA5MajorE0ELSN_0ELNSM_7ScaleInE0ELSO_0EEEEEENS4_6LayoutISC_NS5_IJNSA_ILi0EEESS_SS_EEEEENS5_IJNS4_10UnderscoreESV_SV_EEEEENS4_13SM90_TMA_LOADENS4_14ComposedLayoutINS4_7SwizzleILi3ELi4ELi3EEENS4_18smem_ptr_flag_bitsILi16EEENSR_INS5_IJNSA_ILi8EEESE_EEENS5_IJSE_SB_EEEEEEEvNS4_8identityESY_S18_vS19_EENS_8epilogue10collective18CollectiveEpilogueINS1B_23Sm100TmaWarpSpecializedILi2ELi1ELi8ELb1ELb0EEEJSG_NS5_IJNSR_ISE_SB_EENSR_ISF_SB_EEEEEfSI_fSI_NS1B_6fusion15FusionCallbacksIS1F_NS1J_17LinearCombinationIffffLNS_15FloatRoundStyleE2EEESG_S1I_JEEENS4_5SM1004TMEM4LOAD26SM100_TMEM_LOAD_16dp128b4xESY_NSZ_INS10_ILi2ELi4ELi3EEENS12_ILi32EEENSR_INS5_IJS14_SF_EEENS5_IJSF_SB_EEEEEEENS4_17SM75_U32x4_LDSM_NENS4_14SM90_TMA_STOREES1Y_NS4_17SM90_U32x4_STSM_NENS4_39AutoVectorizingCopyWithAssumedAlignmentILi128EEEEEEvvEEEEvNT_6ParamsE --------------------------
	.section	.nv.info._ZN7cutlass13device_kernelINS_4gemm6kernel13GemmUniversalIN4cute5tupleIJiiiiEEENS1_10collective13CollectiveMmaINS1_35MainloopSm100TmaUmmaWarpSpecializedILi21ELi2ELi4ENS5_IJNS4_1CILi1EEESB_SB_EEEEENS5_IJNSA_ILi64EEENSA_ILi16EEESE_EEENS_10bfloat16_tENS5_IJlSB_lEEESH_SI_NS4_8TiledMMAINS4_8MMA_AtomIJNS4_20SM100_MMA_F16BF16_SSISH_SH_fLi64ELi16ELNS4_4UMMA5MajorE0ELSN_0ELNSM_7ScaleInE0ELSO_0EEEEEENS4_6LayoutISC_NS5_IJNSA_ILi0EEESS_SS_EEEEENS5_IJNS4_10UnderscoreESV_SV_EEEEENS4_13SM90_TMA_LOADENS4_14ComposedLayoutINS4_7SwizzleILi3ELi4ELi3EEENS4_18smem_ptr_flag_bitsILi16EEENSR_INS5_IJNSA_ILi8EEESE_EEENS5_IJSE_SB_EEEEEEEvNS4_8identityESY_S18_vS19_EENS_8epilogue10collective18CollectiveEpilogueINS1B_23Sm100TmaWarpSpecializedILi2ELi1ELi8ELb1ELb0EEEJSG_NS5_IJNSR_ISE_SB_EENSR_ISF_SB_EEEEEfSI_fSI_NS1B_6fusion15FusionCallbacksIS1F_NS1J_17LinearCombinationIffffLNS_15FloatRoundStyleE2EEESG_S1I_JEEENS4_5SM1004TMEM4LOAD26SM100_TMEM_LOAD_16dp128b4xESY_NSZ_INS10_ILi2ELi4ELi3EEENS12_ILi32EEENSR_INS5_IJS14_SF_EEENS5_IJSF_SB_EEEEEEENS4_17SM75_U32x4_LDSM_NENS4_14SM90_TMA_STOREES1Y_NS4_17SM90_U32x4_STSM_NENS4_39AutoVectorizingCopyWithAssumedAlignmentILi128EEEEEEvvEEEEvNT_6ParamsE,"",@"SHT_CUDA_INFO"
	.sectionflags	@""
	.align	4


	//----- nvinfo : EIATTR_CUDA_API_VERSION
	.align		4
        /*0000*/ 	.byte	0x04, 0x37
        /*0002*/ 	.short	(.L_31 - .L_30)
.L_30:
        /*0004*/ 	.word	0x00000082


	//----- nvinfo : EIATTR_KPARAM_INFO
	.align		4
.L_31:
        /*0008*/ 	.byte	0x04, 0x17
        /*000a*/ 	.short	(.L_33 - .L_32)
.L_32:
        /*000c*/ 	.word	0x00000000
        /*0010*/ 	.short	0x0000
        /*0012*/ 	.short	0x0000
        /*0014*/ 	.byte	0x00, 0xf0, 0x01, 0x20


	//----- nvinfo : EIATTR_AT_ENTRY_FRAGMENTS
	.align		4
.L_33:
        /*0018*/ 	.byte	0x04, 0x4f
        /*001a*/ 	.short	(.L_35 - .L_34)


	//   ....[0]....
.L_34:
        /*001c*/ 	.word	0x00000006


	//----- nvinfo : EIATTR_RESERVED_SMEM_USED
	.align		4
.L_35:
        /*0020*/ 	.byte	0x01, 0x41
	.zero		2


	//----- nvinfo : EIATTR_SPARSE_MMA_MASK
	.align		4
        /*0024*/ 	.byte	0x03, 0x50
        /*0026*/ 	.short	0x0000


	//----- nvinfo : EIATTR_TCGEN05_1CTA_USED
	.align		4
        /*0028*/ 	.byte	0x01, 0x51
	.zero		2


	//----- nvinfo : EIATTR_MAXREG_COUNT
	.align		4
        /*002c*/ 	.byte	0x03, 0x1b
        /*002e*/ 	.short	0x00ff


	//----- nvinfo : EIATTR_NUM_BARRIERS
	.align		4
        /*0030*/ 	.byte	0x02, 0x4c
        /*0032*/ 	.byte	0x07
	.zero		1


	//----- nvinfo : EIATTR_EXTERNS
	.align		4
        /*0034*/ 	.byte	0x04, 0x0f
        /*0036*/ 	.short	(.L_37 - .L_36)


	//   ....[0]....
	.align		4
.L_36:
        /*0038*/ 	.word	index@(__assertfail)


	//----- nvinfo : EIATTR_MERCURY_ISA_VERSION
	.align		4
.L_37:
        /*003c*/ 	.byte	0x03, 0x5f
        /*003e*/ 	.short	0x0101


	//----- nvinfo : EIATTR_INT_WARP_WIDE_INSTR_OFFSETS
	.align		4
        /*0040*/ 	.byte	0x04, 0x31
        /*0042*/ 	.short	(.L_39 - .L_38)


	//   ....[0]....
.L_38:
        /*0044*/ 	.word	0x00001ff0


	//   ....[1]....
        /*0048*/ 	.word	0x00004420


	//   ....[2]....
        /*004c*/ 	.word	0x00004450


	//   ....[3]....
        /*0050*/ 	.word	0x000044a0


	//   ....[4]....
        /*0054*/ 	.word	0x00004e80


	//   ....[5]....
        /*0058*/ 	.word	0x00004fc0


	//----- nvinfo : EIATTR_COOP_GROUP_MASK_REGIDS
	.align		4
.L_39:
        /*005c*/ 	.byte	0x04, 0x29
        /*005e*/ 	.short	(.L_41 - .L_40)


	//   ....[0]....
.L_40:
        /*0060*/ 	.word	0xffffffff


	//   ....[1]....
        /*0064*/ 	.word	0xffffffff


	//   ....[2]....
        /*0068*/ 	.word	0xffffffff


	//   ....[3]....
        /*006c*/ 	.word	0xffffffff


	//   ....[4]....
        /*0070*/ 	.word	0xffffffff


	//   ....[5]....
        /*0074*/ 	.word	0xffffffff


	//   ....[6]....
        /*0078*/ 	.word	0xffffffff


	//   ....[7]....
        /*007c*/ 	.word	0xffffffff


	//   ....[8]....
        /*0080*/ 	.word	0xffffffff


	//   ....[9]....
        /*0084*/ 	.word	0xffffffff


	//   ....[10]....
        /*0088*/ 	.word	0xffffffff


	//   ....[11]....
        /*008c*/ 	.word	0xffffffff


	//   ....[12]....
        /*0090*/ 	.word	0xffffffff


	//----- nvinfo : EIATTR_COOP_GROUP_INSTR_OFFSETS
	.align		4
.L_41:
        /*0094*/ 	.byte	0x04, 0x28
        /*0096*/ 	.short	(.L_43 - .L_42)


	//   ....[0]....
.L_42:
        /*0098*/ 	.word	0x00000090


	//   ....[1]....
        /*009c*/ 	.word	0x000004d0


	//   ....[2]....
        /*00a0*/ 	.word	0x00000890


	//   ....[3]....
        /*00a4*/ 	.word	0x000009f0


	//   ....[4]....
        /*00a8*/ 	.word	0x00000af0


	//   ....[5]....
        /*00ac*/ 	.word	0x00000c60


	//   ....[6]....
        /*00b0*/ 	.word	0x00000e00


	//   ....[7]....
        /*00b4*/ 	.word	0x00001ed0


	//   ....[8]....
        /*00b8*/ 	.word	0x00003640


	//   ....[9]....
        /*00bc*/ 	.word	0x00003850


	//   ....[10]....
        /*00c0*/ 	.word	0x00003880


	//   ....[11]....
        /*00c4*/ 	.word	0x00004310


	//   ....[12]....
        /*00c8*/ 	.word	0x00004540


	//----- nvinfo : EIATTR_VRC_CTA_INIT_COUNT
	.align		4
.L_43:
        /*00cc*/ 	.byte	0x02, 0x4a
        /*00ce*/ 	.byte	0x80
	.zero		1


	//----- nvinfo : EIATTR_SYSCALL_OFFSETS
	.align		4
        /*00d0*/ 	.byte	0x04, 0x46
        /*00d2*/ 	.short	(.L_45 - .L_44)


	//   ....[0]....
.L_44:
        /*00d4*/ 	.word	0x00005ac0


	//   ....[1]....
        /*00d8*/ 	.word	0x00005bb0


	//   ....[2]....
        /*00dc*/ 	.word	0x000062e0


	//----- nvinfo : EIATTR_MBARRIER_INSTR_OFFSETS
	.align		4
.L_45:
        /*00e0*/ 	.byte	0x04, 0x39
        /*00e2*/ 	.short	(.L_47 - .L_46)


	//   ....[0]....
.L_46:
        /*00e4*/ 	.word	0x000005d0
        /*00e8*/ 	.word	0x000000ff
        /*00ec*/ 	.word	0x00000000
        /*00f0*/ 	.short	0x0100
        /*00f2*/ 	.byte	0x05
	.zero		1


	//   ....[1]....
        /*00f4*/ 	.word	0x000005e0
        /*00f8*/ 	.word	0x000000ff
        /*00fc*/ 	.word	0x000000a8
        /*0100*/ 	.short	0x0100
        /*0102*/ 	.byte	0x05
	.zero		1


	//   ....[2]....
        /*0104*/ 	.word	0x000005f0
        /*0108*/ 	.word	0x000000ff
        /*010c*/ 	.word	0x00000008
        /*0110*/ 	.short	0x0100
        /*0112*/ 	.byte	0x05
	.zero		1


	//   ....[3]....
        /*0114*/ 	.word	0x00000600
        /*0118*/ 	.word	0x000000ff
        /*011c*/ 	.word	0x000000b0
        /*0120*/ 	.short	0x0100
        /*0122*/ 	.byte	0x05
	.zero		1


	//   ....[4]....
        /*0124*/ 	.word	0x00000610
        /*0128*/ 	.word	0x000000ff
        /*012c*/ 	.word	0x00000010
        /*0130*/ 	.short	0x0100
        /*0132*/ 	.byte	0x05
	.zero		1


	//   ....[5]....
        /*0134*/ 	.word	0x00000620
        /*0138*/ 	.word	0x000000ff
        /*013c*/ 	.word	0x000000b8
        /*0140*/ 	.short	0x0100
        /*0142*/ 	.byte	0x05
	.zero		1


	//   ....[6]....
        /*0144*/ 	.word	0x00000630
        /*0148*/ 	.word	0x000000ff
        /*014c*/ 	.word	0x00000018
        /*0150*/ 	.short	0x0100
        /*0152*/ 	.byte	0x05
	.zero		1


	//   ....[7]....
        /*0154*/ 	.word	0x00000640
        /*0158*/ 	.word	0x000000ff
        /*015c*/ 	.word	0x000000c0
        /*0160*/ 	.short	0x0100
        /*0162*/ 	.byte	0x05
	.zero		1


	//   ....[8]....
        /*0164*/ 	.word	0x00000650
        /*0168*/ 	.word	0x000000ff
        /*016c*/ 	.word	0x00000020
        /*0170*/ 	.short	0x0100
        /*0172*/ 	.byte	0x05
	.zero		1


	//   ....[9]....
        /*0174*/ 	.word	0x00000660
        /*0178*/ 	.word	0x000000ff
        /*017c*/ 	.word	0x000000c8
        /*0180*/ 	.short	0x0100
        /*0182*/ 	.byte	0x05
	.zero		1


	//   ....[10]....
        /*0184*/ 	.word	0x00000670
        /*0188*/ 	.word	0x000000ff
        /*018c*/ 	.word	0x00000028
        /*0190*/ 	.short	0x0100
        /*0192*/ 	.byte	0x05
	.zero		1


	//   ....[11]....
        /*0194*/ 	.word	0x00000680
        /*0198*/ 	.word	0x000000ff
        /*019c*/ 	.word	0x000000d0
        /*01a0*/ 	.short	0x0100
        /*01a2*/ 	.byte	0x05
	.zero		1


	//   ....[12]....
        /*01a4*/ 	.word	0x00000690
        /*01a8*/ 	.word	0x000000ff
        /*01ac*/ 	.word	0x00000030
        /*01b0*/ 	.short	0x0100
        /*01b2*/ 	.byte	0x05
	.zero		1


	//   ....[13]....
        /*01b4*/ 	.word	0x000006a0
        /*01b8*/ 	.word	0x000000ff
        /*01bc*/ 	.word	0x000000d8
        /*01c0*/ 	.short	0x0100
        /*01c2*/ 	.byte	0x05
	.zero		1


	//   ....[14]....
        /*01c4*/ 	.word	0x000006b0
        /*01c8*/ 	.word	0x000000ff
        /*01cc*/ 	.word	0x00000038
        /*01d0*/ 	.short	0x0100
        /*01d2*/ 	.byte	0x05
	.zero		1


	//   ....[15]....
        /*01d4*/ 	.word	0x000006c0
        /*01d8*/ 	.word	0x000000ff
        /*01dc*/ 	.word	0x000000e0
        /*01e0*/ 	.short	0x0100
        /*01e2*/ 	.byte	0x05
	.zero		1


	//   ....[16]....
        /*01e4*/ 	.word	0x000006d0
        /*01e8*/ 	.word	0x000000ff
        /*01ec*/ 	.word	0x00000040
        /*01f0*/ 	.short	0x0100
        /*01f2*/ 	.byte	0x05
	.zero		1


	//   ....[17]....
        /*01f4*/ 	.word	0x000006e0
        /*01f8*/ 	.word	0x000000ff
        /*01fc*/ 	.word	0x000000e8
        /*0200*/ 	.short	0x0100
        /*0202*/ 	.byte	0x05
	.zero		1


	//   ....[18]....
        /*0204*/ 	.word	0x000006f0
        /*0208*/ 	.word	0x000000ff
        /*020c*/ 	.word	0x00000048
        /*0210*/ 	.short	0x0100
        /*0212*/ 	.byte	0x05
	.zero		1


	//   ....[19]....
        /*0214*/ 	.word	0x00000700
        /*0218*/ 	.word	0x000000ff
        /*021c*/ 	.word	0x000000f0
        /*0220*/ 	.short	0x0100
        /*0222*/ 	.byte	0x05
	.zero		1


	//   ....[20]....
        /*0224*/ 	.word	0x00000710
        /*0228*/ 	.word	0x000000ff
        /*022c*/ 	.word	0x00000050
        /*0230*/ 	.short	0x0100
        /*0232*/ 	.byte	0x05
	.zero		1


	//   ....[21]....
        /*0234*/ 	.word	0x00000720
        /*0238*/ 	.word	0x000000ff
        /*023c*/ 	.word	0x000000f8
        /*0240*/ 	.short	0x0100
        /*0242*/ 	.byte	0x05
	.zero		1


	//   ....[22]....
        /*0244*/ 	.word	0x00000730
        /*0248*/ 	.word	0x000000ff
        /*024c*/ 	.word	0x00000058
        /*0250*/ 	.short	0x0100
        /*0252*/ 	.byte	0x05
	.zero		1


	//   ....[23]....
        /*0254*/ 	.word	0x00000740
        /*0258*/ 	.word	0x000000ff
        /*025c*/ 	.word	0x00000100
        /*0260*/ 	.short	0x0100
        /*0262*/ 	.byte	0x05
	.zero		1


	//   ....[24]....
        /*0264*/ 	.word	0x00000750
        /*0268*/ 	.word	0x000000ff
        /*026c*/ 	.word	0x00000060
        /*0270*/ 	.short	0x0100
        /*0272*/ 	.byte	0x05
	.zero		1


	//   ....[25]....
        /*0274*/ 	.word	0x00000760
        /*0278*/ 	.word	0x000000ff
        /*027c*/ 	.word	0x00000108
        /*0280*/ 	.short	0x0100
        /*0282*/ 	.byte	0x05
	.zero		1


	//   ....[26]....
        /*0284*/ 	.word	0x00000770
        /*0288*/ 	.word	0x000000ff
        /*028c*/ 	.word	0x00000068
        /*0290*/ 	.short	0x0100
        /*0292*/ 	.byte	0x05
	.zero		1


	//   ....[27]....
        /*0294*/ 	.word	0x00000780
        /*0298*/ 	.word	0x000000ff
        /*029c*/ 	.word	0x00000110
        /*02a0*/ 	.short	0x0100
        /*02a2*/ 	.byte	0x05
	.zero		1


	//   ....[28]....
        /*02a4*/ 	.word	0x00000790
        /*02a8*/ 	.word	0x000000ff
        /*02ac*/ 	.word	0x00000070
        /*02b0*/ 	.short	0x0100
        /*02b2*/ 	.byte	0x05
	.zero		1


	//   ....[29]....
        /*02b4*/ 	.word	0x000007a0
        /*02b8*/ 	.word	0x000000ff
        /*02bc*/ 	.word	0x00000118
        /*02c0*/ 	.short	0x0100
        /*02c2*/ 	.byte	0x05
	.zero		1


	//   ....[30]....
        /*02c4*/ 	.word	0x000007b0
        /*02c8*/ 	.word	0x000000ff
        /*02cc*/ 	.word	0x00000078
        /*02d0*/ 	.short	0x0100
        /*02d2*/ 	.byte	0x05
	.zero		1


	//   ....[31]....
        /*02d4*/ 	.word	0x000007c0
        /*02d8*/ 	.word	0x000000ff
        /*02dc*/ 	.word	0x00000120
        /*02e0*/ 	.short	0x0100
        /*02e2*/ 	.byte	0x05
	.zero		1


	//   ....[32]....
        /*02e4*/ 	.word	0x000007d0
        /*02e8*/ 	.word	0x000000ff
        /*02ec*/ 	.word	0x00000080
        /*02f0*/ 	.short	0x0100
        /*02f2*/ 	.byte	0x05
	.zero		1


	//   ....[33]....
        /*02f4*/ 	.word	0x000007e0
        /*02f8*/ 	.word	0x000000ff
        /*02fc*/ 	.word	0x00000128
        /*0300*/ 	.short	0x0100
        /*0302*/ 	.byte	0x05
	.zero		1


	//   ....[34]....
        /*0304*/ 	.word	0x000007f0
        /*0308*/ 	.word	0x000000ff
        /*030c*/ 	.word	0x00000088
        /*0310*/ 	.short	0x0100
        /*0312*/ 	.byte	0x05
	.zero		1


	//   ....[35]....
        /*0314*/ 	.word	0x00000800
        /*0318*/ 	.word	0x000000ff
        /*031c*/ 	.word	0x00000130
        /*0320*/ 	.short	0x0100
        /*0322*/ 	.byte	0x05
	.zero		1


	//   ....[36]....
        /*0324*/ 	.word	0x00000810
        /*0328*/ 	.word	0x000000ff
        /*032c*/ 	.word	0x00000090
        /*0330*/ 	.short	0x0100
        /*0332*/ 	.byte	0x05
	.zero		1


	//   ....[37]....
        /*0334*/ 	.word	0x00000820
        /*0338*/ 	.word	0x000000ff
        /*033c*/ 	.word	0x00000138
        /*0340*/ 	.short	0x0100
        /*0342*/ 	.byte	0x05
	.zero		1


	//   ....[38]....
        /*0344*/ 	.word	0x00000830
        /*0348*/ 	.word	0x000000ff
        /*034c*/ 	.word	0x00000098
        /*0350*/ 	.short	0x0100
        /*0352*/ 	.byte	0x05
	.zero		1


	//   ....[39]....
        /*0354*/ 	.word	0x00000840
        /*0358*/ 	.word	0x000000ff
        /*035c*/ 	.word	0x00000140
        /*0360*/ 	.short	0x0100
        /*0362*/ 	.byte	0x05
	.zero		1


	//   ....[40]....
        /*0364*/ 	.word	0x00000850
        /*0368*/ 	.word	0x000000ff
        /*036c*/ 	.word	0x000000a0
        /*0370*/ 	.short	0x0100
        /*0372*/ 	.byte	0x05
	.zero		1


	//   ....[41]....
        /*0374*/ 	.word	0x00000860
        /*0378*/ 	.word	0x000000ff
        /*037c*/ 	.word	0x00000148
        /*0380*/ 	.short	0x0100
        /*0382*/ 	.byte	0x05
	.zero		1


	//   ....[42]....
        /*0384*/ 	.word	0x000009a0
        /*0388*/ 	.word	0x000000ff
        /*038c*/ 	.word	0x00000150
        /*0390*/ 	.short	0x0100
        /*0392*/ 	.byte	0x07
	.zero		1


	//   ....[43]....
        /*0394*/ 	.word	0x000009b0
        /*0398*/ 	.word	0x000000ff
        /*039c*/ 	.word	0x00000160
        /*03a0*/ 	.short	0x0100
        /*03a2*/ 	.byte	0x07
	.zero		1


	//   ....[44]....
        /*03a4*/ 	.word	0x000009c0
        /*03a8*/ 	.word	0x000000ff
        /*03ac*/ 	.word	0x00000158
        /*03b0*/ 	.short	0x0100
        /*03b2*/ 	.byte	0x07
	.zero		1


	//   ....[45]....
        /*03b4*/ 	.word	0x000009d0
        /*03b8*/ 	.word	0x000000ff
        /*03bc*/ 	.word	0x00000168
        /*03c0*/ 	.short	0x0100
        /*03c2*/ 	.byte	0x07
	.zero		1


	//   ....[46]....
        /*03c4*/ 	.word	0x00000ac0
        /*03c8*/ 	.word	0x000000ff
        /*03cc*/ 	.word	0x00000170
        /*03d0*/ 	.short	0x0100
        /*03d2*/ 	.byte	0x05
	.zero		1


	//   ....[47]....
        /*03d4*/ 	.word	0x00000ad0
        /*03d8*/ 	.word	0x000000ff
        /*03dc*/ 	.word	0x00000178
        /*03e0*/ 	.short	0x0100
        /*03e2*/ 	.byte	0x05
	.zero		1


	//   ....[48]....
        /*03e4*/ 	.word	0x00000c10
        /*03e8*/ 	.word	0x000000ff
        /*03ec*/ 	.word	0x00000180
        /*03f0*/ 	.short	0x0100
        /*03f2*/ 	.byte	0x05
	.zero		1


	//   ....[49]....
        /*03f4*/ 	.word	0x00000c20
        /*03f8*/ 	.word	0x000000ff
        /*03fc*/ 	.word	0x00000190
        /*0400*/ 	.short	0x0100
        /*0402*/ 	.byte	0x05
	.zero		1


	//   ....[50]....
        /*0404*/ 	.word	0x00000c30
        /*0408*/ 	.word	0x000000ff
        /*040c*/ 	.word	0x00000188
        /*0410*/ 	.short	0x0100
        /*0412*/ 	.byte	0x05
	.zero		1


	//   ....[51]....
        /*0414*/ 	.word	0x00000c40
        /*0418*/ 	.word	0x000000ff
        /*041c*/ 	.word	0x00000198
        /*0420*/ 	.short	0x0100
        /*0422*/ 	.byte	0x05
	.zero		1


	//   ....[52]....
        /*0424*/ 	.word	0x00000d70
        /*0428*/ 	.word	0x000000ff
        /*042c*/ 	.word	0x000001a0
        /*0430*/ 	.short	0x0100
        /*0432*/ 	.byte	0x07
	.zero		1


	//   ....[53]....
        /*0434*/ 	.word	0x00000d80
        /*0438*/ 	.word	0x000000ff
        /*043c*/ 	.word	0x000001c0
        /*0440*/ 	.short	0x0100
        /*0442*/ 	.byte	0x07
	.zero		1


	//   ....[54]....
        /*0444*/ 	.word	0x00000d90
        /*0448*/ 	.word	0x000000ff
        /*044c*/ 	.word	0x000001a8
        /*0450*/ 	.short	0x0100
        /*0452*/ 	.byte	0x07
	.zero		1


	//   ....[55]....
        /*0454*/ 	.word	0x00000da0
        /*0458*/ 	.word	0x000000ff
        /*045c*/ 	.word	0x000001c8
        /*0460*/ 	.short	0x0100
        /*0462*/ 	.byte	0x07
	.zero		1


	//   ....[56]....
        /*0464*/ 	.word	0x00000db0
        /*0468*/ 	.word	0x000000ff
        /*046c*/ 	.word	0x000001b0
        /*0470*/ 	.short	0x0100
        /*0472*/ 	.byte	0x07
	.zero		1


	//   ....[57]....
        /*0474*/ 	.word	0x00000dc0
        /*0478*/ 	.word	0x000000ff
        /*047c*/ 	.word	0x000001d0
        /*0480*/ 	.short	0x0100
        /*0482*/ 	.byte	0x07
	.zero		1


	//   ....[58]....
        /*0484*/ 	.word	0x00000dd0
        /*0488*/ 	.word	0x000000ff
        /*048c*/ 	.word	0x000001b8
        /*0490*/ 	.short	0x0100
        /*0492*/ 	.byte	0x07
	.zero		1


	//   ....[59]....
        /*0494*/ 	.word	0x00000de0
        /*0498*/ 	.word	0x000000ff
        /*049c*/ 	.word	0x000001d8
        /*04a0*/ 	.short	0x0100
        /*04a2*/ 	.byte	0x07
	.zero		1


	//   ....[60]....
        /*04a4*/ 	.word	0x00000ed0
        /*04a8*/ 	.word	0x000000ff
        /*04ac*/ 	.word	0x000001e0
        /*04b0*/ 	.short	0x0100
        /*04b2*/ 	.byte	0x05
	.zero		1


	//   ....[61]....
        /*04b4*/ 	.word	0x00000ee0
        /*04b8*/ 	.word	0x000000ff
        /*04bc*/ 	.word	0x000001f0
        /*04c0*/ 	.short	0x0100
        /*04c2*/ 	.byte	0x05
	.zero		1


	//   ....[62]....
        /*04c4*/ 	.word	0x00000ef0
        /*04c8*/ 	.word	0x000000ff
        /*04cc*/ 	.word	0x000001e8
        /*04d0*/ 	.short	0x0100
        /*04d2*/ 	.byte	0x05
	.zero		1


	//   ....[63]....
        /*04d4*/ 	.word	0x00000f00
        /*04d8*/ 	.word	0x000000ff
        /*04dc*/ 	.word	0x000001f8
        /*04e0*/ 	.short	0x0100
        /*04e2*/ 	.byte	0x05
	.zero		1


	//   ....[64]....
        /*04e4*/ 	.word	0x000017d0
        /*04e8*/ 	.word	0x00000002
        /*04ec*/ 	.word	0x000001f0
        /*04f0*/ 	.short	0x010a
        /*04f2*/ 	.byte	0xff
	.zero		1


	//   ....[65]....
        /*04f4*/ 	.word	0x00001800
        /*04f8*/ 	.word	0x00000002
        /*04fc*/ 	.word	0x000001e0
        /*0500*/ 	.short	0x0101
        /*0502*/ 	.byte	0xff
	.zero		1


	//   ....[66]....
        /*0504*/ 	.word	0x000018d0
        /*0508*/ 	.word	0x000000ff
        /*050c*/ 	.word	0x000000a8
        /*0510*/ 	.short	0x010a
        /*0512*/ 	.byte	0x08
	.zero		1


	//   ....[67]....
        /*0514*/ 	.word	0x00001970
        /*0518*/ 	.word	0x000000ff
        /*051c*/ 	.word	0x000000a8
        /*0520*/ 	.short	0x010a
        /*0522*/ 	.byte	0x21
	.zero		1


	//   ....[68]....
        /*0524*/ 	.word	0x00001ac0
        /*0528*/ 	.word	0x000000ff
        /*052c*/ 	.word	0x000000a8
        /*0530*/ 	.short	0x010a
        /*0532*/ 	.byte	0x08
	.zero		1


	//   ....[69]....
        /*0534*/ 	.word	0x00001bd0
        /*0538*/ 	.word	0x000000ff
        /*053c*/ 	.word	0x00000178
        /*0540*/ 	.short	0x0101
        /*0542*/ 	.byte	0x04
	.zero		1


	//   ....[70]....
        /*0544*/ 	.word	0x00001bf0
        /*0548*/ 	.word	0x000000ff
        /*054c*/ 	.word	0x000000a8
        /*0550*/ 	.short	0x010a
        /*0552*/ 	.byte	0x08
	.zero		1


	//   ....[71]....
        /*0554*/ 	.word	0x00001c70
        /*0558*/ 	.word	0x000000ff
        /*055c*/ 	.word	0x000000a8
        /*0560*/ 	.short	0x010a
        /*0562*/ 	.byte	0x11
	.zero		1


	//   ....[72]....
        /*0564*/ 	.word	0x00001dc0
        /*0568*/ 	.word	0x000000ff
        /*056c*/ 	.word	0x000000a8
        /*0570*/ 	.short	0x010a
        /*0572*/ 	.byte	0x08
	.zero		1


	//   ....[73]....
        /*0574*/ 	.word	0x00001f00
        /*0578*/ 	.word	0x00000002
        /*057c*/ 	.word	0x00000180
        /*0580*/ 	.short	0x010a
        /*0582*/ 	.byte	0xff
	.zero		1


	//   ....[74]....
        /*0584*/ 	.word	0x00001fc0
        /*0588*/ 	.word	0x00000002
        /*058c*/ 	.word	0x00000000
        /*0590*/ 	.short	0x0101
        /*0592*/ 	.byte	0xff
	.zero		1


	//   ....[75]....
        /*0594*/ 	.word	0x00002520
        /*0598*/ 	.word	0x000000ff
        /*059c*/ 	.word	0x00000000
        /*05a0*/ 	.short	0x010a
        /*05a2*/ 	.byte	0x05
	.zero		1


	//   ....[76]....
        /*05a4*/ 	.word	0x000025b0
        /*05a8*/ 	.word	0x000000ff
        /*05ac*/ 	.word	0x00000000
        /*05b0*/ 	.short	0x010a
        /*05b2*/ 	.byte	0x05
	.zero		1


	//   ....[77]....
        /*05b4*/ 	.word	0x00002640
        /*05b8*/ 	.word	0x000000ff
        /*05bc*/ 	.word	0x00000000
        /*05c0*/ 	.short	0x010a
        /*05c2*/ 	.byte	0x05
	.zero		1


	//   ....[78]....
        /*05c4*/ 	.word	0x000026d0
        /*05c8*/ 	.word	0x000000ff
        /*05cc*/ 	.word	0x00000000
        /*05d0*/ 	.short	0x010a
        /*05d2*/ 	.byte	0x05
	.zero		1


	//   ....[79]....
        /*05d4*/ 	.word	0x00002760
        /*05d8*/ 	.word	0x000000ff
        /*05dc*/ 	.word	0x00000000
        /*05e0*/ 	.short	0x010a
        /*05e2*/ 	.byte	0x05
	.zero		1


	//   ....[80]....
        /*05e4*/ 	.word	0x000027f0
        /*05e8*/ 	.word	0x000000ff
        /*05ec*/ 	.word	0x00000000
        /*05f0*/ 	.short	0x010a
        /*05f2*/ 	.byte	0x05
	.zero		1


	//   ....[81]....
        /*05f4*/ 	.word	0x00002880
        /*05f8*/ 	.word	0x000000ff
        /*05fc*/ 	.word	0x00000000
        /*0600*/ 	.short	0x010a
        /*0602*/ 	.byte	0x05
	.zero		1


	//   ....[82]....
        /*0604*/ 	.word	0x00002910
        /*0608*/ 	.word	0x000000ff
        /*060c*/ 	.word	0x00000000
        /*0610*/ 	.short	0x010a
        /*0612*/ 	.byte	0x05
	.zero		1


	//   ....[83]....
        /*0614*/ 	.word	0x000029a0
        /*0618*/ 	.word	0x000000ff
        /*061c*/ 	.word	0x00000000
        /*0620*/ 	.short	0x010a
        /*0622*/ 	.byte	0x05
	.zero		1


	//   ....[84]....
        /*0624*/ 	.word	0x00002a30
        /*0628*/ 	.word	0x000000ff
        /*062c*/ 	.word	0x00000000
        /*0630*/ 	.short	0x010a
        /*0632*/ 	.byte	0x05
	.zero		1


	//   ....[85]....
        /*0634*/ 	.word	0x00002ac0
        /*0638*/ 	.word	0x000000ff
        /*063c*/ 	.word	0x00000000
        /*0640*/ 	.short	0x010a
        /*0642*/ 	.byte	0x05
	.zero		1


	//   ....[86]....
        /*0644*/ 	.word	0x00002b50
        /*0648*/ 	.word	0x000000ff
        /*064c*/ 	.word	0x00000000
        /*0650*/ 	.short	0x010a
        /*0652*/ 	.byte	0x05
	.zero		1


	//   ....[87]....
        /*0654*/ 	.word	0x00002be0
        /*0658*/ 	.word	0x000000ff
        /*065c*/ 	.word	0x00000000
        /*0660*/ 	.short	0x010a
        /*0662*/ 	.byte	0x05
	.zero		1


	//   ....[88]....
        /*0664*/ 	.word	0x00002c70
        /*0668*/ 	.word	0x000000ff
        /*066c*/ 	.word	0x00000000
        /*0670*/ 	.short	0x010a
        /*0672*/ 	.byte	0x05
	.zero		1


	//   ....[89]....
        /*0674*/ 	.word	0x00002d00
        /*0678*/ 	.word	0x000000ff
        /*067c*/ 	.word	0x00000000
        /*0680*/ 	.short	0x010a
        /*0682*/ 	.byte	0x05
	.zero		1


	//   ....[90]....
        /*0684*/ 	.word	0x00002d90
        /*0688*/ 	.word	0x000000ff
        /*068c*/ 	.word	0x00000000
        /*0690*/ 	.short	0x010a
        /*0692*/ 	.byte	0x05
	.zero		1


	//   ....[91]....
        /*0694*/ 	.word	0x00002e20
        /*0698*/ 	.word	0x000000ff
        /*069c*/ 	.word	0x00000000
        /*06a0*/ 	.short	0x010a
        /*06a2*/ 	.byte	0x05
	.zero		1


	//   ....[92]....
        /*06a4*/ 	.word	0x00002eb0
        /*06a8*/ 	.word	0x000000ff
        /*06ac*/ 	.word	0x00000000
        /*06b0*/ 	.short	0x010a
        /*06b2*/ 	.byte	0x05
	.zero		1


	//   ....[93]....
        /*06b4*/ 	.word	0x00002f40
        /*06b8*/ 	.word	0x000000ff
        /*06bc*/ 	.word	0x00000000
        /*06c0*/ 	.short	0x010a
        /*06c2*/ 	.byte	0x05
	.zero		1


	//   ....[94]....
        /*06c4*/ 	.word	0x00002fd0
        /*06c8*/ 	.word	0x000000ff
        /*06cc*/ 	.word	0x00000000
        /*06d0*/ 	.short	0x010a
        /*06d2*/ 	.byte	0x05
	.zero		1


	//   ....[95]....
        /*06d4*/ 	.word	0x00003070
        /*06d8*/ 	.word	0x00000000
        /*06dc*/ 	.word	0x00000000
        /*06e0*/ 	.short	0x010a
        /*06e2*/ 	.byte	0xff
	.zero		1


	//   ....[96]....
        /*06e4*/ 	.word	0x00003190
        /*06e8*/ 	.word	0x00000000
        /*06ec*/ 	.word	0x000001e0
        /*06f0*/ 	.short	0x010a
        /*06f2*/ 	.byte	0xff
	.zero		1


	//   ....[97]....
        /*06f4*/ 	.word	0x00003200
        /*06f8*/ 	.word	0x00000000
        /*06fc*/ 	.word	0x00000000
        /*0700*/ 	.short	0x0101
        /*0702*/ 	.byte	0xff
	.zero		1


	//   ....[98]....
        /*0704*/ 	.word	0x00003220
        /*0708*/ 	.word	0x000000ff
        /*070c*/ 	.word	0x00000190
        /*0710*/ 	.short	0x010a
        /*0712*/ 	.byte	0x05
	.zero		1


	//   ....[99]....
        /*0714*/ 	.word	0x00003340
        /*0718*/ 	.word	0x00000000
        /*071c*/ 	.word	0x00000180
        /*0720*/ 	.short	0x010a
        /*0722*/ 	.byte	0xff
	.zero		1


	//   ....[100]....
        /*0724*/ 	.word	0x00003440
        /*0728*/ 	.word	0x00000000
        /*072c*/ 	.word	0x00000000
        /*0730*/ 	.short	0x0101
        /*0732*/ 	.byte	0xff
	.zero		1


	//   ....[101]....
        /*0734*/ 	.word	0x000034d0
        /*0738*/ 	.word	0x000000ff
        /*073c*/ 	.word	0x00000190
        /*0740*/ 	.short	0x0106
        /*0742*/ 	.byte	0x05
	.zero		1


	//   ....[102]....
        /*0744*/ 	.word	0x000034f0
        /*0748*/ 	.word	0x000000ff
        /*074c*/ 	.word	0x00000190
        /*0750*/ 	.short	0x010a
        /*0752*/ 	.byte	0x05
	.zero		1


	//   ....[103]....
        /*0754*/ 	.word	0x00003580
        /*0758*/ 	.word	0x000000ff
        /*075c*/ 	.word	0x00000190
        /*0760*/ 	.short	0x0106
        /*0762*/ 	.byte	0x04
	.zero		1


	//   ....[104]....
        /*0764*/ 	.word	0x000035c0
        /*0768*/ 	.word	0x00000000
        /*076c*/ 	.word	0x00000190
        /*0770*/ 	.short	0x010a
        /*0772*/ 	.byte	0xff
	.zero		1


	//   ....[105]....
        /*0774*/ 	.word	0x00003b00
        /*0778*/ 	.word	0x00000000
        /*077c*/ 	.word	0x00000180
        /*0780*/ 	.short	0x010a
        /*0782*/ 	.byte	0xff
	.zero		1


	//   ....[106]....
        /*0784*/ 	.word	0x00003c00
        /*0788*/ 	.word	0x00000003
        /*078c*/ 	.word	0x00000000
        /*0790*/ 	.short	0x0101
        /*0792*/ 	.byte	0xff
	.zero		1


	//   ....[107]....
        /*0794*/ 	.word	0x00003c10
        /*0798*/ 	.word	0x000000ff
        /*079c*/ 	.word	0x00000000
        /*07a0*/ 	.short	0x010a
        /*07a2*/ 	.byte	0x06
	.zero		1


	//   ....[108]....
        /*07a4*/ 	.word	0x00003c90
        /*07a8*/ 	.word	0x000000ff
        /*07ac*/ 	.word	0x000001c0
        /*07b0*/ 	.short	0x010a
        /*07b2*/ 	.byte	0x07
	.zero		1


	//   ....[109]....
        /*07b4*/ 	.word	0x00003d70
        /*07b8*/ 	.word	0x000000ff
        /*07bc*/ 	.word	0x00000000
        /*07c0*/ 	.short	0x010a
        /*07c2*/ 	.byte	0x06
	.zero		1


	//   ....[110]....
        /*07c4*/ 	.word	0x00003ea0
        /*07c8*/ 	.word	0x000000ff
        /*07cc*/ 	.word	0x00000000
        /*07d0*/ 	.short	0x010a
        /*07d2*/ 	.byte	0x1a
	.zero		1


	//   ....[111]....
        /*07d4*/ 	.word	0x00004140
        /*07d8*/ 	.word	0x000000ff
        /*07dc*/ 	.word	0x00000000
        /*07e0*/ 	.short	0x010a
        /*07e2*/ 	.byte	0x06
	.zero		1


	//   ....[112]....
        /*07e4*/ 	.word	0x000041d0
        /*07e8*/ 	.word	0x000000ff
        /*07ec*/ 	.word	0x00000000
        /*07f0*/ 	.short	0x010a
        /*07f2*/ 	.byte	0x06
	.zero		1


	//   ....[113]....
        /*07f4*/ 	.word	0x00004260
        /*07f8*/ 	.word	0x000000ff
        /*07fc*/ 	.word	0x00000000
        /*0800*/ 	.short	0x010a
        /*0802*/ 	.byte	0x06
	.zero		1


	//   ....[114]....
        /*0804*/ 	.word	0x000042f0
        /*0808*/ 	.word	0x000000ff
        /*080c*/ 	.word	0x00000000
        /*0810*/ 	.short	0x010a
        /*0812*/ 	.byte	0x07
	.zero		1


	//   ....[115]....
        /*0814*/ 	.word	0x00004720
        /*0818*/ 	.word	0x00000000
        /*081c*/ 	.word	0x00000180
        /*0820*/ 	.short	0x010a
        /*0822*/ 	.byte	0xff
	.zero		1


	//   ....[116]....
        /*0824*/ 	.word	0x00004800
        /*0828*/ 	.word	0x00000000
        /*082c*/ 	.word	0x00000000
        /*0830*/ 	.short	0x0101
        /*0832*/ 	.byte	0xff
	.zero		1


	//   ....[117]....
        /*0834*/ 	.word	0x00004b20
        /*0838*/ 	.word	0x000000ff
        /*083c*/ 	.word	0x00000178
        /*0840*/ 	.short	0x010a
        /*0842*/ 	.byte	0x07
	.zero		1


	//   ....[118]....
        /*0844*/ 	.word	0x00004d00
        /*0848*/ 	.word	0x000000ff
        /*084c*/ 	.word	0x00000160
        /*0850*/ 	.short	0x010a
        /*0852*/ 	.byte	0x0d
	.zero		1


	//   ....[119]....
        /*0854*/ 	.word	0x00005010
        /*0858*/ 	.word	0x000000ff
        /*085c*/ 	.word	0x00000150
        /*0860*/ 	.short	0x010b
        /*0862*/ 	.byte	0x0d
	.zero		1


	//   ....[120]....
        /*0864*/ 	.word	0x00005070
        /*0868*/ 	.word	0x000000ff
        /*086c*/ 	.word	0x00000000
        /*0870*/ 	.short	0x0101
        /*0872*/ 	.byte	0x0e
	.zero		1


	//   ....[121]....
        /*0874*/ 	.word	0x000050c0
        /*0878*/ 	.word	0x000000ff
        /*087c*/ 	.word	0x00000000
        /*0880*/ 	.short	0x010a
        /*0882*/ 	.byte	0x04
	.zero		1


	//   ....[122]....
        /*0884*/ 	.word	0x00005160
        /*0888*/ 	.word	0x00000000
        /*088c*/ 	.word	0x00000000
        /*0890*/ 	.short	0x010a
        /*0892*/ 	.byte	0xff
	.zero		1


	//   ....[123]....
        /*0894*/ 	.word	0x000054d0
        /*0898*/ 	.word	0x00000000
        /*089c*/ 	.word	0x00000180
        /*08a0*/ 	.short	0x010a
        /*08a2*/ 	.byte	0xff
	.zero		1


	//   ....[124]....
        /*08a4*/ 	.word	0x000055e0
        /*08a8*/ 	.word	0x00000000
        /*08ac*/ 	.word	0x00000000
        /*08b0*/ 	.short	0x0101
        /*08b2*/ 	.byte	0xff
	.zero		1


	//   ....[125]....
        /*08b4*/ 	.word	0x00005f20
        /*08b8*/ 	.word	0x00000003
        /*08bc*/ 	.word	0x00000150
        /*08c0*/ 	.short	0x010a
        /*08c2*/ 	.byte	0xff
	.zero		1


	//   ....[126]....
        /*08c4*/ 	.word	0x00005f30
        /*08c8*/ 	.word	0x00000045
        /*08cc*/ 	.word	0x000001a0
        /*08d0*/ 	.short	0x010a
        /*08d2*/ 	.byte	0xff
	.zero		1


	//   ....[127]....
        /*08d4*/ 	.word	0x000060a0
        /*08d8*/ 	.word	0x00000003
        /*08dc*/ 	.word	0x00000150
        /*08e0*/ 	.short	0x010a
        /*08e2*/ 	.byte	0xff
	.zero		1


	//   ....[128]....
        /*08e4*/ 	.word	0x000061c0
        /*08e8*/ 	.word	0x00000045
        /*08ec*/ 	.word	0x000001a0
        /*08f0*/ 	.short	0x010a
        /*08f2*/ 	.byte	0xff
	.zero		1


	//   ....[129]....
        /*08f4*/ 	.word	0x00006390
        /*08f8*/ 	.word	0x000000ff
        /*08fc*/ 	.word	0x00000000
        /*0900*/ 	.short	0x0101
        /*0902*/ 	.byte	0x05
	.zero		1


	//   ....[130]....
        /*0904*/ 	.word	0x00006740
        /*0908*/ 	.word	0x00000000
        /*090c*/ 	.word	0x00000000
        /*0910*/ 	.short	0x0101
        /*0912*/ 	.byte	0xff
	.zero		1


	//   ....[131]....
        /*0914*/ 	.word	0x000069e0
        /*0918*/ 	.word	0x00000002
        /*091c*/ 	.word	0x000001f0
        /*0920*/ 	.short	0x010a
        /*0922*/ 	.byte	0xff
	.zero		1


	//   ....[132]....
        /*0924*/ 	.word	0x00006a40
        /*0928*/ 	.word	0x00000002
        /*092c*/ 	.word	0x000000a8
        /*0930*/ 	.short	0x010a
        /*0932*/ 	.byte	0xff
	.zero		1


	//   ....[133]....
        /*0934*/ 	.word	0x00006aa0
        /*0938*/ 	.word	0x00000002
        /*093c*/ 	.word	0x000000a8
        /*0940*/ 	.short	0x010a
        /*0942*/ 	.byte	0xff
	.zero		1


	//   ....[134]....
        /*0944*/ 	.word	0x00006af0
        /*0948*/ 	.word	0x00000002
        /*094c*/ 	.word	0x00000180
        /*0950*/ 	.short	0x010a
        /*0952*/ 	.byte	0xff
	.zero		1


	//   ....[135]....
        /*0954*/ 	.word	0x00006b50
        /*0958*/ 	.word	0x00000000
        /*095c*/ 	.word	0x00000000
        /*0960*/ 	.short	0x010a
        /*0962*/ 	.byte	0xff
	.zero		1


	//   ....[136]....
        /*0964*/ 	.word	0x00006bb0
        /*0968*/ 	.word	0x00000000
        /*096c*/ 	.word	0x00000000
        /*0970*/ 	.short	0x010a
        /*0972*/ 	.byte	0xff
	.zero		1


	//   ....[137]....
        /*0974*/ 	.word	0x00006c10
        /*0978*/ 	.word	0x00000000
        /*097c*/ 	.word	0x00000000
        /*0980*/ 	.short	0x010a
        /*0982*/ 	.byte	0xff
	.zero		1


	//   ....[138]....
        /*0984*/ 	.word	0x00006c70
        /*0988*/ 	.word	0x00000000
        /*098c*/ 	.word	0x00000000
        /*0990*/ 	.short	0x010a
        /*0992*/ 	.byte	0xff
	.zero		1


	//   ....[139]....
        /*0994*/ 	.word	0x00006cd0
        /*0998*/ 	.word	0x00000000
        /*099c*/ 	.word	0x00000000
        /*09a0*/ 	.short	0x010a
        /*09a2*/ 	.byte	0xff
	.zero		1


	//   ....[140]....
        /*09a4*/ 	.word	0x00006d30
        /*09a8*/ 	.word	0x00000000
        /*09ac*/ 	.word	0x00000000
        /*09b0*/ 	.short	0x010a
        /*09b2*/ 	.byte	0xff
	.zero		1


	//   ....[141]....
        /*09b4*/ 	.word	0x00006d90
        /*09b8*/ 	.word	0x00000000
        /*09bc*/ 	.word	0x00000000
        /*09c0*/ 	.short	0x010a
        /*09c2*/ 	.byte	0xff
	.zero		1


	//   ....[142]....
        /*09c4*/ 	.word	0x00006df0
        /*09c8*/ 	.word	0x00000000
        /*09cc*/ 	.word	0x00000000
        /*09d0*/ 	.short	0x010a
        /*09d2*/ 	.byte	0xff
	.zero		1


	//   ....[143]....
        /*09d4*/ 	.word	0x00006e50
        /*09d8*/ 	.word	0x00000000
        /*09dc*/ 	.word	0x00000000
        /*09e0*/ 	.short	0x010a
        /*09e2*/ 	.byte	0xff
	.zero		1


	//   ....[144]....
        /*09e4*/ 	.word	0x00006eb0
        /*09e8*/ 	.word	0x00000000
        /*09ec*/ 	.word	0x00000000
        /*09f0*/ 	.short	0x010a
        /*09f2*/ 	.byte	0xff
	.zero		1


	//   ....[145]....
        /*09f4*/ 	.word	0x00006f10
        /*09f8*/ 	.word	0x00000000
        /*09fc*/ 	.word	0x00000000
        /*0a00*/ 	.short	0x010a
        /*0a02*/ 	.byte	0xff
	.zero		1


	//   ....[146]....
        /*0a04*/ 	.word	0x00006f70
        /*0a08*/ 	.word	0x00000000
        /*0a0c*/ 	.word	0x00000000
        /*0a10*/ 	.short	0x010a
        /*0a12*/ 	.byte	0xff
	.zero		1


	//   ....[147]....
        /*0a14*/ 	.word	0x00006fd0
        /*0a18*/ 	.word	0x00000000
        /*0a1c*/ 	.word	0x00000000
        /*0a20*/ 	.short	0x010a
        /*0a22*/ 	.byte	0xff
	.zero		1


	//   ....[148]....
        /*0a24*/ 	.word	0x00007030
        /*0a28*/ 	.word	0x00000000
        /*0a2c*/ 	.word	0x00000000
        /*0a30*/ 	.short	0x010a
        /*0a32*/ 	.byte	0xff
	.zero		1


	//   ....[149]....
        /*0a34*/ 	.word	0x00007090
        /*0a38*/ 	.word	0x00000000
        /*0a3c*/ 	.word	0x00000000
        /*0a40*/ 	.short	0x010a
        /*0a42*/ 	.byte	0xff
	.zero		1


	//   ....[150]....
        /*0a44*/ 	.word	0x000070f0
        /*0a48*/ 	.word	0x00000000
        /*0a4c*/ 	.word	0x00000000
        /*0a50*/ 	.short	0x010a
        /*0a52*/ 	.byte	0xff
	.zero		1


	//   ....[151]....
        /*0a54*/ 	.word	0x00007150
        /*0a58*/ 	.word	0x00000000
        /*0a5c*/ 	.word	0x00000000
        /*0a60*/ 	.short	0x010a
        /*0a62*/ 	.byte	0xff
	.zero		1


	//   ....[152]....
        /*0a64*/ 	.word	0x000071b0
        /*0a68*/ 	.word	0x00000000
        /*0a6c*/ 	.word	0x00000000
        /*0a70*/ 	.short	0x010a
        /*0a72*/ 	.byte	0xff
	.zero		1


	//   ....[153]....
        /*0a74*/ 	.word	0x00007210
        /*0a78*/ 	.word	0x00000000
        /*0a7c*/ 	.word	0x00000000
        /*0a80*/ 	.short	0x010a
        /*0a82*/ 	.byte	0xff
	.zero		1


	//   ....[154]....
        /*0a84*/ 	.word	0x00007270
        /*0a88*/ 	.word	0x00000000
        /*0a8c*/ 	.word	0x00000000
        /*0a90*/ 	.short	0x010a
        /*0a92*/ 	.byte	0xff
	.zero		1


	//   ....[155]....
        /*0a94*/ 	.word	0x000072c0
        /*0a98*/ 	.word	0x00000000
        /*0a9c*/ 	.word	0x000001e0
        /*0aa0*/ 	.short	0x010a
        /*0aa2*/ 	.byte	0xff
	.zero		1


	//   ....[156]....
        /*0aa4*/ 	.word	0x00007320
        /*0aa8*/ 	.word	0x00000000
        /*0aac*/ 	.word	0x00000190
        /*0ab0*/ 	.short	0x010a
        /*0ab2*/ 	.byte	0xff
	.zero		1


	//   ....[157]....
        /*0ab4*/ 	.word	0x00007370
        /*0ab8*/ 	.word	0x00000000
        /*0abc*/ 	.word	0x00000180
        /*0ac0*/ 	.short	0x010a
        /*0ac2*/ 	.byte	0xff
	.zero		1


	//   ....[158]....
        /*0ac4*/ 	.word	0x000073d0
        /*0ac8*/ 	.word	0x00000000
        /*0acc*/ 	.word	0x00000190
        /*0ad0*/ 	.short	0x010a
        /*0ad2*/ 	.byte	0xff
	.zero		1


	//   ....[159]....
        /*0ad4*/ 	.word	0x00007420
        /*0ad8*/ 	.word	0x00000000
        /*0adc*/ 	.word	0x00000180
        /*0ae0*/ 	.short	0x010a
        /*0ae2*/ 	.byte	0xff
	.zero		1


	//   ....[160]....
        /*0ae4*/ 	.word	0x00007480
        /*0ae8*/ 	.word	0x00000002
        /*0aec*/ 	.word	0x000001c0
        /*0af0*/ 	.short	0x010a
        /*0af2*/ 	.byte	0xff
	.zero		1


	//   ....[161]....
        /*0af4*/ 	.word	0x000074e0
        /*0af8*/ 	.word	0x00000000
        /*0afc*/ 	.word	0x00000000
        /*0b00*/ 	.short	0x010a
        /*0b02*/ 	.byte	0xff
	.zero		1


	//   ....[162]....
        /*0b04*/ 	.word	0x00007540
        /*0b08*/ 	.word	0x00000000
        /*0b0c*/ 	.word	0x00000000
        /*0b10*/ 	.short	0x010a
        /*0b12*/ 	.byte	0xff
	.zero		1


	//   ....[163]....
        /*0b14*/ 	.word	0x000075a0
        /*0b18*/ 	.word	0x00000000
        /*0b1c*/ 	.word	0x00000000
        /*0b20*/ 	.short	0x010a
        /*0b22*/ 	.byte	0xff
	.zero		1


	//   ....[164]....
        /*0b24*/ 	.word	0x00007600
        /*0b28*/ 	.word	0x00000000
        /*0b2c*/ 	.word	0x00000000
        /*0b30*/ 	.short	0x010a
        /*0b32*/ 	.byte	0xff
	.zero		1


	//   ....[165]....
        /*0b34*/ 	.word	0x00007660
        /*0b38*/ 	.word	0x00000000
        /*0b3c*/ 	.word	0x00000000
        /*0b40*/ 	.short	0x010a
        /*0b42*/ 	.byte	0xff
	.zero		1


	//   ....[166]....
        /*0b44*/ 	.word	0x000076b0
        /*0b48*/ 	.word	0x00000000
        /*0b4c*/ 	.word	0x00000180
        /*0b50*/ 	.short	0x010a
        /*0b52*/ 	.byte	0xff
	.zero		1


	//   ....[167]....
        /*0b54*/ 	.word	0x00007710
        /*0b58*/ 	.word	0x00000000
        /*0b5c*/ 	.word	0x00000178
        /*0b60*/ 	.short	0x010a
        /*0b62*/ 	.byte	0xff
	.zero		1


	//   ....[168]....
        /*0b64*/ 	.word	0x00007770
        /*0b68*/ 	.word	0x00000000
        /*0b6c*/ 	.word	0x00000160
        /*0b70*/ 	.short	0x010a
        /*0b72*/ 	.byte	0xff
	.zero		1


	//   ....[169]....
        /*0b74*/ 	.word	0x000077d0
        /*0b78*/ 	.word	0x00000000
        /*0b7c*/ 	.word	0x00000000
        /*0b80*/ 	.short	0x010a
        /*0b82*/ 	.byte	0xff
	.zero		1


	//   ....[170]....
        /*0b84*/ 	.word	0x00007820
        /*0b88*/ 	.word	0x00000000
        /*0b8c*/ 	.word	0x00000180
        /*0b90*/ 	.short	0x010a
        /*0b92*/ 	.byte	0xff
	.zero		1


	//   ....[171]....
        /*0b94*/ 	.word	0x00007870
        /*0b98*/ 	.word	0x00000003
        /*0b9c*/ 	.word	0x00000150
        /*0ba0*/ 	.short	0x010a
        /*0ba2*/ 	.byte	0xff
	.zero		1


	//   ....[172]....
        /*0ba4*/ 	.word	0x000078c0
        /*0ba8*/ 	.word	0x00000045
        /*0bac*/ 	.word	0x000001a0
        /*0bb0*/ 	.short	0x010a
        /*0bb2*/ 	.byte	0xff
	.zero		1


	//----- nvinfo : EIATTR_NUM_MBARRIERS
	.align		4
.L_47:
        /*0bb4*/ 	.byte	0x03, 0x38
        /*0bb6*/ 	.short	0x0040


	//----- nvinfo : EIATTR_EXIT_INSTR_OFFSETS
	.align		4
        /*0bb8*/ 	.byte	0x04, 0x1c
        /*0bba*/ 	.short	(.L_49 - .L_48)


	//   ....[0]....
.L_48:
        /*0bbc*/ 	.word	0x000030a0


	//   ....[1]....
        /*0bc0*/ 	.word	0x00003590


	//   ....[2]....
        /*0bc4*/ 	.word	0x000035f0


	//   ....[3]....
        /*0bc8*/ 	.word	0x00004550


	//   ....[4]....
        /*0bcc*/ 	.word	0x00005190


	//   ....[5]....
        /*0bd0*/ 	.word	0x000051d0


	//   ....[6]....
        /*0bd4*/ 	.word	0x000068f0


	//   ....[7]....
        /*0bd8*/ 	.word	0x00006970


	//   ....[8]....
        /*0bdc*/ 	.word	0x000069a0


	//   ....[9]....
        /*0be0*/ 	.word	0x000069d0


	//----- nvinfo : EIATTR_MAX_THREADS
	.align		4
.L_49:
        /*0be4*/ 	.byte	0x04, 0x05
        /*0be6*/ 	.short	(.L_51 - .L_50)
.L_50:
        /*0be8*/ 	.word	0x00000100
        /*0bec*/ 	.word	0x00000001
        /*0bf0*/ 	.word	0x00000001


	//----- nvinfo : EIATTR_CRS_STACK_SIZE
	.align		4
.L_51:
        /*0bf4*/ 	.byte	0x04, 0x1e
        /*0bf6*/ 	.short	(.L_53 - .L_52)
.L_52:
        /*0bf8*/ 	.word	0x00000000


	//----- nvinfo : EIATTR_CBANK_PARAM_SIZE
	.align		4
.L_53:
        /*0bfc*/ 	.byte	0x03, 0x19
        /*0bfe*/ 	.short	0x0800


	//----- nvinfo : EIATTR_PARAM_CBANK
	.align		4
        /*0c00*/ 	.byte	0x04, 0x0a
        /*0c02*/ 	.short	(.L_55 - .L_54)
	.align		4
.L_54:
        /*0c04*/ 	.word	index@(.nv.constant0._ZN7cutlass13device_kernelINS_4gemm6kernel13GemmUniversalIN4cute5tupleIJiiiiEEENS1_10collective13CollectiveMmaINS1_35MainloopSm100TmaUmmaWarpSpecializedILi21ELi2ELi4ENS5_IJNS4_1CILi1EEESB_SB_EEEEENS5_IJNSA_ILi64EEENSA_ILi16EEESE_EEENS_10bfloat16_tENS5_IJlSB_lEEESH_SI_NS4_8TiledMMAINS4_8MMA_AtomIJNS4_20SM100_MMA_F16BF16_SSISH_SH_fLi64ELi16ELNS4_4UMMA5MajorE0ELSN_0ELNSM_7ScaleInE0ELSO_0EEEEEENS4_6LayoutISC_NS5_IJNSA_ILi0EEESS_SS_EEEEENS5_IJNS4_10UnderscoreESV_SV_EEEEENS4_13SM90_TMA_LOADENS4_14ComposedLayoutINS4_7SwizzleILi3ELi4ELi3EEENS4_18smem_ptr_flag_bitsILi16EEENSR_INS5_IJNSA_ILi8EEESE_EEENS5_IJSE_SB_EEEEEEEvNS4_8identityESY_S18_vS19_EENS_8epilogue10collective18CollectiveEpilogueINS1B_23Sm100TmaWarpSpecializedILi2ELi1ELi8ELb1ELb0EEEJSG_NS5_IJNSR_ISE_SB_EENSR_ISF_SB_EEEEEfSI_fSI_NS1B_6fusion15FusionCallbacksIS1F_NS1J_17LinearCombinationIffffLNS_15FloatRoundStyleE2EEESG_S1I_JEEENS4_5SM1004TMEM4LOAD26SM100_TMEM_LOAD_16dp128b4xESY_NSZ_INS10_ILi2ELi4ELi3EEENS12_ILi32EEENSR_INS5_IJS14_SF_EEENS5_IJSF_SB_EEEEEEENS4_17SM75_U32x4_LDSM_NENS4_14SM90_TMA_STOREES1Y_NS4_17SM90_U32x4_STSM_NENS4_39AutoVectorizingCopyWithAssumedAlignmentILi128EEEEEEvvEEEEvNT_6ParamsE)
        /*0c08*/ 	.short	0x0380
        /*0c0a*/ 	.short	0x0800


	//----- nvinfo : EIATTR_SW_WAR
	.align		4
.L_55:
        /*0c0c*/ 	.byte	0x04, 0x36
        /*0c0e*/ 	.short	(.L_57 - .L_56)
.L_56:
        /*0c10*/ 	.word	0x00000008
.L_57:


//--------------------- .nv.callgraph             --------------------------
	.section	.nv.callgraph,"",@"SHT_CUDA_CALLGRAPH"
	.align	4
	.sectionentsize	8
	.align		4
        /*0000*/ 	.word	0x00000000
	.align		4
        /*0004*/ 	.word	0xffffffff
	.align		4
        /*0008*/ 	.word	index@(_ZN7cutlass13device_kernelINS_4gemm6kernel13GemmUniversalIN4cute5tupleIJiiiiEEENS1_10collective13CollectiveMmaINS1_35MainloopSm100TmaUmmaWarpSpecializedILi21ELi2ELi4ENS5_IJNS4_1CILi1EEESB_SB_EEEEENS5_IJNSA_ILi64EEENSA_ILi16EEESE_EEENS_10bfloat16_tENS5_IJlSB_lEEESH_SI_NS4_8TiledMMAINS4_8MMA_AtomIJNS4_20SM100_MMA_F16BF16_SSISH_SH_fLi64ELi16ELNS4_4UMMA5MajorE0ELSN_0ELNSM_7ScaleInE0ELSO_0EEEEEENS4_6LayoutISC_NS5_IJNSA_ILi0EEESS_SS_EEEEENS5_IJNS4_10UnderscoreESV_SV_EEEEENS4_13SM90_TMA_LOADENS4_14ComposedLayoutINS4_7SwizzleILi3ELi4ELi3EEENS4_18smem_ptr_flag_bitsILi16EEENSR_INS5_IJNSA_ILi8EEESE_EEENS5_IJSE_SB_EEEEEEEvNS4_8identityESY_S18_vS19_EENS_8epilogue10collective18CollectiveEpilogueINS1B_23Sm100TmaWarpSpecializedILi2ELi1ELi8ELb1ELb0EEEJSG_NS5_IJNSR_ISE_SB_EENSR_ISF_SB_EEEEEfSI_fSI_NS1B_6fusion15FusionCallbacksIS1F_NS1J_17LinearCombinationIffffLNS_15FloatRoundStyleE2EEESG_S1I_JEEENS4_5SM1004TMEM4LOAD26SM100_TMEM_LOAD_16dp128b4xESY_NSZ_INS10_ILi2ELi4ELi3EEENS12_ILi32EEENSR_INS5_IJS14_SF_EEENS5_IJSF_SB_EEEEEEENS4_17SM75_U32x4_LDSM_NENS4_14SM90_TMA_STOREES1Y_NS4_17SM90_U32x4_STSM_NENS4_39AutoVectorizingCopyWithAssumedAlignmentILi128EEEEEEvvEEEEvNT_6ParamsE)
	.align		4
        /*000c*/ 	.word	index@(__assertfail)
	.align		4
        /*0010*/ 	.word	0x00000000
	.align		4
        /*0014*/ 	.word	0xfffffffe
	.align		4
        /*0018*/ 	.word	0x00000000
	.align		4
        /*001c*/ 	.word	0xfffffffd
	.align		4
        /*0020*/ 	.word	0x00000000
	.align		4
        /*0024*/ 	.word	0xfffffffc


//--------------------- .nv.constant4             --------------------------
	.section	.nv.constant4,"a",@progbits
	.align	8
	.align		8
.nv.constant4:
        /*0000*/ 	.dword	__assertfail
	.align		8
        /*0008*/ 	.dword	__unnamed_1
	.align		8
        /*0010*/ 	.dword	__unnamed_2
	.align		8
        /*0018*/ 	.dword	_ZN39_INTERNAL_4bbac8ae_4_k_cu_e49387b1_27524cuda3std3__45__cpo5beginE
	.align		8
        /*0020*/ 	.dword	_ZN39_INTERNAL_4bbac8ae_4_k_cu_e49387b1_27524cuda3std3__45__cpo3endE
	.align		8
        /*0028*/ 	.dword	_ZN39_INTERNAL_4bbac8ae_4_k_cu_e49387b1_27524cuda3std3__45__cpo6cbeginE
	.align		8
        /*0030*/ 	.dword	_ZN39_INTERNAL_4bbac8ae_4_k_cu_e49387b1_27524cuda3std3__45__cpo4cendE
	.align		8
        /*0038*/ 	.dword	_ZN39_INTERNAL_4bbac8ae_4_k_cu_e49387b1_27524cuda3std3__441_GLOBAL__N__4bbac8ae_4_k_cu_e49387b1_27526ignoreE
	.align		8
        /*0040*/ 	.dword	_ZN39_INTERNAL_4bbac8ae_4_k_cu_e49387b1_27524cuda3std3__419piecewise_constructE
	.align		8
        /*0048*/ 	.dword	_ZN39_INTERNAL_4bbac8ae_4_k_cu_e49387b1_27524cuda3std3__48in_placeE
	.align		8
        /*0050*/ 	.dword	_ZN39_INTERNAL_4bbac8ae_4_k_cu_e49387b1_27524cuda3std6ranges3__45__cpo4swapE
	.align		8
        /*0058*/ 	.dword	_ZN39_INTERNAL_4bbac8ae_4_k_cu_e49387b1_27524cuda3std6ranges3__45__cpo9iter_moveE
	.align		8
        /*0060*/ 	.dword	_ZN39_INTERNAL_4bbac8ae_4_k_cu_e49387b1_27524cute7productE
	.align		8
        /*0068*/ 	.dword	_ZN39_INTERNAL_4bbac8ae_4_k_cu_e49387b1_27524cute1_E
	.align		8
        /*0070*/ 	.dword	$str$25
	.align		8
        /*0078*/ 	.dword	$str$26
	.align		8
        /*0080*/ 	.dword	$str$27
	.align		8
        /*0088*/ 	.dword	$str$28


//--------------------- .text._ZN7cutlass13device_kernelINS_4gemm6kernel13GemmUniversalIN4cute5tupleIJiiiiEEENS1_10collective13CollectiveMmaINS1_35MainloopSm100TmaUmmaWarpSpecializedILi21ELi2ELi4ENS5_IJNS4_1CILi1EEESB_SB_EEEEENS5_IJNSA_ILi64EEENSA_ILi16EEESE_EEENS_10bfloat16_tENS5_IJlSB_lEEESH_SI_NS4_8TiledMMAINS4_8MMA_AtomIJNS4_20SM100_MMA_F16BF16_SSISH_SH_fLi64ELi16ELNS4_4UMMA5MajorE0ELSN_0ELNSM_7ScaleInE0ELSO_0EEEEEENS4_6LayoutISC_NS5_IJNSA_ILi0EEESS_SS_EEEEENS5_IJNS4_10UnderscoreESV_SV_EEEEENS4_13SM90_TMA_LOADENS4_14ComposedLayoutINS4_7SwizzleILi3ELi4ELi3EEENS4_18smem_ptr_flag_bitsILi16EEENSR_INS5_IJNSA_ILi8EEESE_EEENS5_IJSE_SB_EEEEEEEvNS4_8identityESY_S18_vS19_EENS_8epilogue10collective18CollectiveEpilogueINS1B_23Sm100TmaWarpSpecializedILi2ELi1ELi8ELb1ELb0EEEJSG_NS5_IJNSR_ISE_SB_EENSR_ISF_SB_EEEEEfSI_fSI_NS1B_6fusion15FusionCallbacksIS1F_NS1J_17LinearCombinationIffffLNS_15FloatRoundStyleE2EEESG_S1I_JEEENS4_5SM1004TMEM4LOAD26SM100_TMEM_LOAD_16dp128b4xESY_NSZ_INS10_ILi2ELi4ELi3EEENS12_ILi32EEENSR_INS5_IJS14_SF_EEENS5_IJSF_SB_EEEEEEENS4_17SM75_U32x4_LDSM_NENS4_14SM90_TMA_STOREES1Y_NS4_17SM90_U32x4_STSM_NENS4_39AutoVectorizingCopyWithAssumedAlignmentILi128EEEEEEvvEEEEvNT_6ParamsE --------------------------
	.section	.text._ZN7cutlass13device_kernelINS_4gemm6kernel13GemmUniversalIN4cute5tupleIJiiiiEEENS1_10collective13CollectiveMmaINS1_35MainloopSm100TmaUmmaWarpSpecializedILi21ELi2ELi4ENS5_IJNS4_1CILi1EEESB_SB_EEEEENS5_IJNSA_ILi64EEENSA_ILi16EEESE_EEENS_10bfloat16_tENS5_IJlSB_lEEESH_SI_NS4_8TiledMMAINS4_8MMA_AtomIJNS4_20SM100_MMA_F16BF16_SSISH_SH_fLi64ELi16ELNS4_4UMMA5MajorE0ELSN_0ELNSM_7ScaleInE0ELSO_0EEEEEENS4_6LayoutISC_NS5_IJNSA_ILi0EEESS_SS_EEEEENS5_IJNS4_10UnderscoreESV_SV_EEEEENS4_13SM90_TMA_LOADENS4_14ComposedLayoutINS4_7SwizzleILi3ELi4ELi3EEENS4_18smem_ptr_flag_bitsILi16EEENSR_INS5_IJNSA_ILi8EEESE_EEENS5_IJSE_SB_EEEEEEEvNS4_8identityESY_S18_vS19_EENS_8epilogue10collective18CollectiveEpilogueINS1B_23Sm100TmaWarpSpecializedILi2ELi1ELi8ELb1ELb0EEEJSG_NS5_IJNSR_ISE_SB_EENSR_ISF_SB_EEEEEfSI_fSI_NS1B_6fusion15FusionCallbacksIS1F_NS1J_17LinearCombinationIffffLNS_15FloatRoundStyleE2EEESG_S1I_JEEENS4_5SM1004TMEM4LOAD26SM100_TMEM_LOAD_16dp128b4xESY_NSZ_INS10_ILi2ELi4ELi3EEENS12_ILi32EEENSR_INS5_IJS14_SF_EEENS5_IJSF_SB_EEEEEEENS4_17SM75_U32x4_LDSM_NENS4_14SM90_TMA_STOREES1Y_NS4_17SM90_U32x4_STSM_NENS4_39AutoVectorizingCopyWithAssumedAlignmentILi128EEEEEEvvEEEEvNT_6ParamsE,"ax",@progbits
	.align	128
.text._ZN7cutlass13device_kernelINS_4gemm6kernel13GemmUniversalIN4cute5tupleIJiiiiEEENS1_10collective13CollectiveMmaINS1_35MainloopSm100TmaUmmaWarpSpecializedILi21ELi2ELi4ENS5_IJNS4_1CILi1EEESB_SB_EEEEENS5_IJNSA_ILi64EEENSA_ILi16EEESE_EEENS_10bfloat16_tENS5_IJlSB_lEEESH_SI_NS4_8TiledMMAINS4_8MMA_AtomIJNS4_20SM100_MMA_F16BF16_SSISH_SH_fLi64ELi16ELNS4_4UMMA5MajorE0ELSN_0ELNSM_7ScaleInE0ELSO_0EEEEEENS4_6LayoutISC_NS5_IJNSA_ILi0EEESS_SS_EEEEENS5_IJNS4_10UnderscoreESV_SV_EEEEENS4_13SM90_TMA_LOADENS4_14ComposedLayoutINS4_7SwizzleILi3ELi4ELi3EEENS4_18smem_ptr_flag_bitsILi16EEENSR_INS5_IJNSA_ILi8EEESE_EEENS5_IJSE_SB_EEEEEEEvNS4_8identityESY_S18_vS19_EENS_8epilogue10collective18CollectiveEpilogueINS1B_23Sm100TmaWarpSpecializedILi2ELi1ELi8ELb1ELb0EEEJSG_NS5_IJNSR_ISE_SB_EENSR_ISF_SB_EEEEEfSI_fSI_NS1B_6fusion15FusionCallbacksIS1F_NS1J_17LinearCombinationIffffLNS_15FloatRoundStyleE2EEESG_S1I_JEEENS4_5SM1004TMEM4LOAD26SM100_TMEM_LOAD_16dp128b4xESY_NSZ_INS10_ILi2ELi4ELi3EEENS12_ILi32EEENSR_INS5_IJS14_SF_EEENS5_IJSF_SB_EEEEEEENS4_17SM75_U32x4_LDSM_NENS4_14SM90_TMA_STOREES1Y_NS4_17SM90_U32x4_STSM_NENS4_39AutoVectorizingCopyWithAssumedAlignmentILi128EEEEEEvvEEEEvNT_6ParamsE:
        .type           _ZN7cutlass13device_kernelINS_4gemm6kernel13GemmUniversalIN4cute5tupleIJiiiiEEENS1_10collective13CollectiveMmaINS1_35MainloopSm100TmaUmmaWarpSpecializedILi21ELi2ELi4ENS5_IJNS4_1CILi1EEESB_SB_EEEEENS5_IJNSA_ILi64EEENSA_ILi16EEESE_EEENS_10bfloat16_tENS5_IJlSB_lEEESH_SI_NS4_8TiledMMAINS4_8MMA_AtomIJNS4_20SM100_MMA_F16BF16_SSISH_SH_fLi64ELi16ELNS4_4UMMA5MajorE0ELSN_0ELNSM_7ScaleInE0ELSO_0EEEEEENS4_6LayoutISC_NS5_IJNSA_ILi0EEESS_SS_EEEEENS5_IJNS4_10UnderscoreESV_SV_EEEEENS4_13SM90_TMA_LOADENS4_14ComposedLayoutINS4_7SwizzleILi3ELi4ELi3EEENS4_18smem_ptr_flag_bitsILi16EEENSR_INS5_IJNSA_ILi8EEESE_EEENS5_IJSE_SB_EEEEEEEvNS4_8identityESY_S18_vS19_EENS_8epilogue10collective18CollectiveEpilogueINS1B_23Sm100TmaWarpSpecializedILi2ELi1ELi8ELb1ELb0EEEJSG_NS5_IJNSR_ISE_SB_EENSR_ISF_SB_EEEEEfSI_fSI_NS1B_6fusion15FusionCallbacksIS1F_NS1J_17LinearCombinationIffffLNS_15FloatRoundStyleE2EEESG_S1I_JEEENS4_5SM1004TMEM4LOAD26SM100_TMEM_LOAD_16dp128b4xESY_NSZ_INS10_ILi2ELi4ELi3EEENS12_ILi32EEENSR_INS5_IJS14_SF_EEENS5_IJSF_SB_EEEEEEENS4_17SM75_U32x4_LDSM_NENS4_14SM90_TMA_STOREES1Y_NS4_17SM90_U32x4_STSM_NENS4_39AutoVectorizingCopyWithAssumedAlignmentILi128EEEEEEvvEEEEvNT_6ParamsE,@function
        .size           _ZN7cutlass13device_kernelINS_4gemm6kernel13GemmUniversalIN4cute5tupleIJiiiiEEENS1_10collective13CollectiveMmaINS1_35MainloopSm100TmaUmmaWarpSpecializedILi21ELi2ELi4ENS5_IJNS4_1CILi1EEESB_SB_EEEEENS5_IJNSA_ILi64EEENSA_ILi16EEESE_EEENS_10bfloat16_tENS5_IJlSB_lEEESH_SI_NS4_8TiledMMAINS4_8MMA_AtomIJNS4_20SM100_MMA_F16BF16_SSISH_SH_fLi64ELi16ELNS4_4UMMA5MajorE0ELSN_0ELNSM_7ScaleInE0ELSO_0EEEEEENS4_6LayoutISC_NS5_IJNSA_ILi0EEESS_SS_EEEEENS5_IJNS4_10UnderscoreESV_SV_EEEEENS4_13SM90_TMA_LOADENS4_14ComposedLayoutINS4_7SwizzleILi3ELi4ELi3EEENS4_18smem_ptr_flag_bitsILi16EEENSR_INS5_IJNSA_ILi8EEESE_EEENS5_IJSE_SB_EEEEEEEvNS4_8identityESY_S18_vS19_EENS_8epilogue10collective18CollectiveEpilogueINS1B_23Sm100TmaWarpSpecializedILi2ELi1ELi8ELb1ELb0EEEJSG_NS5_IJNSR_ISE_SB_EENSR_ISF_SB_EEEEEfSI_fSI_NS1B_6fusion15FusionCallbacksIS1F_NS1J_17LinearCombinationIffffLNS_15FloatRoundStyleE2EEESG_S1I_JEEENS4_5SM1004TMEM4LOAD26SM100_TMEM_LOAD_16dp128b4xESY_NSZ_INS10_ILi2ELi4ELi3EEENS12_ILi32EEENSR_INS5_IJS14_SF_EEENS5_IJSF_SB_EEEEEEENS4_17SM75_U32x4_LDSM_NENS4_14SM90_TMA_STOREES1Y_NS4_17SM90_U32x4_STSM_NENS4_39AutoVectorizingCopyWithAssumedAlignmentILi128EEEEEEvvEEEEvNT_6ParamsE,(.L_x_189 - _ZN7cutlass13device_kernelINS_4gemm6kernel13GemmUniversalIN4cute5tupleIJiiiiEEENS1_10collective13CollectiveMmaINS1_35MainloopSm100TmaUmmaWarpSpecializedILi21ELi2ELi4ENS5_IJNS4_1CILi1EEESB_SB_EEEEENS5_IJNSA_ILi64EEENSA_ILi16EEESE_EEENS_10bfloat16_tENS5_IJlSB_lEEESH_SI_NS4_8TiledMMAINS4_8MMA_AtomIJNS4_20SM100_MMA_F16BF16_SSISH_SH_fLi64ELi16ELNS4_4UMMA5MajorE0ELSN_0ELNSM_7ScaleInE0ELSO_0EEEEEENS4_6LayoutISC_NS5_IJNSA_ILi0EEESS_SS_EEEEENS5_IJNS4_10UnderscoreESV_SV_EEEEENS4_13SM90_TMA_LOADENS4_14ComposedLayoutINS4_7SwizzleILi3ELi4ELi3EEENS4_18smem_ptr_flag_bitsILi16EEENSR_INS5_IJNSA_ILi8EEESE_EEENS5_IJSE_SB_EEEEEEEvNS4_8identityESY_S18_vS19_EENS_8epilogue10collective18CollectiveEpilogueINS1B_23Sm100TmaWarpSpecializedILi2ELi1ELi8ELb1ELb0EEEJSG_NS5_IJNSR_ISE_SB_EENSR_ISF_SB_EEEEEfSI_fSI_NS1B_6fusion15FusionCallbacksIS1F_NS1J_17LinearCombinationIffffLNS_15FloatRoundStyleE2EEESG_S1I_JEEENS4_5SM1004TMEM4LOAD26SM100_TMEM_LOAD_16dp128b4xESY_NSZ_INS10_ILi2ELi4ELi3EEENS12_ILi32EEENSR_INS5_IJS14_SF_EEENS5_IJSF_SB_EEEEEEENS4_17SM75_U32x4_LDSM_NENS4_14SM90_TMA_STOREES1Y_NS4_17SM90_U32x4_STSM_NENS4_39AutoVectorizingCopyWithAssumedAlignmentILi128EEEEEEvvEEEEvNT_6ParamsE)
        .other          _ZN7cutlass13device_kernelINS_4gemm6kernel13GemmUniversalIN4cute5tupleIJiiiiEEENS1_10collective13CollectiveMmaINS1_35MainloopSm100TmaUmmaWarpSpecializedILi21ELi2ELi4ENS5_IJNS4_1CILi1EEESB_SB_EEEEENS5_IJNSA_ILi64EEENSA_ILi16EEESE_EEENS_10bfloat16_tENS5_IJlSB_lEEESH_SI_NS4_8TiledMMAINS4_8MMA_AtomIJNS4_20SM100_MMA_F16BF16_SSISH_SH_fLi64ELi16ELNS4_4UMMA5MajorE0ELSN_0ELNSM_7ScaleInE0ELSO_0EEEEEENS4_6LayoutISC_NS5_IJNSA_ILi0EEESS_SS_EEEEENS5_IJNS4_10UnderscoreESV_SV_EEEEENS4_13SM90_TMA_LOADENS4_14ComposedLayoutINS4_7SwizzleILi3ELi4ELi3EEENS4_18smem_ptr_flag_bitsILi16EEENSR_INS5_IJNSA_ILi8EEESE_EEENS5_IJSE_SB_EEEEEEEvNS4_8identityESY_S18_vS19_EENS_8epilogue10collective18CollectiveEpilogueINS1B_23Sm100TmaWarpSpecializedILi2ELi1ELi8ELb1ELb0EEEJSG_NS5_IJNSR_ISE_SB_EENSR_ISF_SB_EEEEEfSI_fSI_NS1B_6fusion15FusionCallbacksIS1F_NS1J_17LinearCombinationIffffLNS_15FloatRoundStyleE2EEESG_S1I_JEEENS4_5SM1004TMEM4LOAD26SM100_TMEM_LOAD_16dp128b4xESY_NSZ_INS10_ILi2ELi4ELi3EEENS12_ILi32EEENSR_INS5_IJS14_SF_EEENS5_IJSF_SB_EEEEEEENS4_17SM75_U32x4_LDSM_NENS4_14SM90_TMA_STOREES1Y_NS4_17SM90_U32x4_STSM_NENS4_39AutoVectorizingCopyWithAssumedAlignmentILi128EEEEEEvvEEEEvNT_6ParamsE,@"STO_CUDA_ENTRY STV_DEFAULT"
_ZN7cutlass13device_kernelINS_4gemm6kernel13GemmUniversalIN4cute5tupleIJiiiiEEENS1_10collective13CollectiveMmaINS1_35MainloopSm100TmaUmmaWarpSpecializedILi21ELi2ELi4ENS5_IJNS4_1CILi1EEESB_SB_EEEEENS5_IJNSA_ILi64EEENSA_ILi16EEESE_EEENS_10bfloat16_tENS5_IJlSB_lEEESH_SI_NS4_8TiledMMAINS4_8MMA_AtomIJNS4_20SM100_MMA_F16BF16_SSISH_SH_fLi64ELi16ELNS4_4UMMA5MajorE0ELSN_0ELNSM_7ScaleInE0ELSO_0EEEEEENS4_6LayoutISC_NS5_IJNSA_ILi0EEESS_SS_EEEEENS5_IJNS4_10UnderscoreESV_SV_EEEEENS4_13SM90_TMA_LOADENS4_14ComposedLayoutINS4_7SwizzleILi3ELi4ELi3EEENS4_18smem_ptr_flag_bitsILi16EEENSR_INS5_IJNSA_ILi8EEESE_EEENS5_IJSE_SB_EEEEEEEvNS4_8identityESY_S18_vS19_EENS_8epilogue10collective18CollectiveEpilogueINS1B_23Sm100TmaWarpSpecializedILi2ELi1ELi8ELb1ELb0EEEJSG_NS5_IJNSR_ISE_SB_EENSR_ISF_SB_EEEEEfSI_fSI_NS1B_6fusion15FusionCallbacksIS1F_NS1J_17LinearCombinationIffffLNS_15FloatRoundStyleE2EEESG_S1I_JEEENS4_5SM1004TMEM4LOAD26SM100_TMEM_LOAD_16dp128b4xESY_NSZ_INS10_ILi2ELi4ELi3EEENS12_ILi32EEENSR_INS5_IJS14_SF_EEENS5_IJSF_SB_EEEEEEENS4_17SM75_U32x4_LDSM_NENS4_14SM90_TMA_STOREES1Y_NS4_17SM90_U32x4_STSM_NENS4_39AutoVectorizingCopyWithAssumedAlignmentILi128EEEEEEvvEEEEvNT_6ParamsE:
[----:B------:R-:W1:Y:S01]  /*0000*/  LDC R1, c[0x0][0x37c] ;  /* 0x0000df00ff017b82 */ /* 0x000e620000000800 */
[----:B------:R-:W2:Y:S01]  /*0010*/  S2R R65, SR_TID.X ;  /* 0x0000000000417919 */ /* 0x000ea20000002100 */
[----:B------:R-:W3:Y:S01]  /*0020*/  LDCU.64 UR4, c[0x0][0x890] ;  /* 0x00011200ff0477ac */ /* 0x000ee20008000a00 */
[----:B------:R-:W-:Y:S02]  /*0030*/  PRMT R53, RZ, 0x7610, R53 ;  /* 0x00007610ff357816 */ /* 0x000fe40000000035 */
[----:B------:R-:W-:Y:S01]  /*0040*/  ELECT P5, URZ, PT ;  /* 0x0000000000ff782f */ /* 0x000fe200038a0000 */
[----:B------:R-:W4:Y:S01]  /*0050*/  LDCU.64 UR40, c[0x0][0x358] ;  /* 0x00006b00ff2877ac */ /* 0x000f220008000a00 */
[----:B---3--:R-:W-:-:S04]  /*0060*/  UISETP.NE.U32.AND UP0, UPT, UR4, URZ, UPT ;  /* 0x000000ff0400728c */ /* 0x008fc8000bf05070 */
[----:B------:R-:W-:Y:S01]  /*0070*/  UISETP.NE.AND.EX UP0, UPT, UR5, URZ, UPT, UP0 ;  /* 0x000000ff0500728c */ /* 0x000fe2000bf05300 */
[----:B--2---:R-:W-:-:S05]  /*0080*/  SHF.R.U32.HI R58, RZ, 0x5, R65 ;  /* 0x00000005ff3a7819 */ /* 0x004fca0000011641 */
[----:B------:R-:W2:Y:S02]  /*0090*/  SHFL.IDX PT, R0, R58, RZ, 0x1f ;  /* 0x00001fff3a007589 */ /* 0x000ea400000e0000 */
[----:B--2---:R-:W-:Y:S01]  /*00a0*/  R2UR UR8, R0 ;  /* 0x00000000000872ca */ /* 0x004fe200000e0000 */
[----:B-1--4-:R-:W-:-:S14]  /*00b0*/  BRA.U UP0, `(.L_x_0) ;  /* 0x00000001002c7547 */ /* 0x012fdc000b800000 */
[----:B------:R-:W1:Y:S02]  /*00c0*/  LDCU.64 UR6, c[0x0][0x888] ;  /* 0x00011100ff0677ac */ /* 0x000e640008000a00 */
[----:B-1----:R-:W-:-:S04]  /*00d0*/  UISETP.NE.U32.AND UP0, UPT, UR6, URZ, UPT ;  /* 0x000000ff0600728c */ /* 0x002fc8000bf05070 */
[----:B------:R-:W-:-:S09]  /*00e0*/  UISETP.NE.AND.EX UP0, UPT, UR7, URZ, UPT, UP0 ;  /* 0x000000ff0700728c */ /* 0x000fd2000bf05300 */
[----:B------:R-:W-:Y:S05]  /*00f0*/  BRA.U !UP0, `(.L_x_1) ;  /* 0x0000000108107547 */ /* 0x000fea000b800000 */
[----:B------:R-:W1:Y:S02]  /*0100*/  LDC.64 R30, c[0x0][0x888] ;  /* 0x00022200ff1e7b82 */ /* 0x000e640000000a00 */
[----:B-1----:R1:W5:Y:S01]  /*0110*/  LDG.E R30, desc[UR40][R30.64] ;  /* 0x000000281e1e7981 */ /* 0x002362000c1e1900 */
[----:B------:R-:W-:Y:S01]  /*0120*/  HFMA2 R53, -RZ, RZ, 0, 5.9604644775390625e-08 ;  /* 0x00000001ff357431 */ /* 0x000fe200000001ff */
[----:B------:R-:W-:Y:S05]  /*0130*/  BRA `(.L_x_0) ;  /* 0x00000000000c7947 */ /* 0x000fea0003800000 */
.L_x_1:
[----:B------:R-:W1:Y:S01]  /*0140*/  LDCU UR6, c[0x0][0x880] ;  /* 0x00011000ff0677ac */ /* 0x000e620008000800 */
[----:B------:R-:W-:Y:S01]  /*0150*/  HFMA2 R53, -RZ, RZ, 0, 5.9604644775390625e-08 ;  /* 0x00000001ff357431 */ /* 0x000fe200000001ff */
[----:B-1----:R-:W-:-:S07]  /*0160*/  MOV R30, UR6 ;  /* 0x00000006001e7c02 */ /* 0x002fce0008000f00 */
.L_x_0:
[----:B------:R-:W2:Y:S02]  /*0170*/  LDCU.64 UR6, c[0x0][0x8b0] ;  /* 0x00011600ff0677ac */ /* 0x000ea40008000a00 */
[----:B--2---:R-:W-:-:S04]  /*0180*/  UISETP.NE.U32.AND UP0, UPT, UR6, URZ, UPT ;  /* 0x000000ff0600728c */ /* 0x004fc8000bf05070 */
[----:B------:R-:W-:-:S09]  /*0190*/  UISETP.NE.AND.EX UP0, UPT, UR7, URZ, UPT, UP0 ;  /* 0x000000ff0700728c */ /* 0x000fd2000bf05300 */
[----:B------:R-:W-:Y:S05]  /*01a0*/  BRA.U UP0, `(.L_x_2) ;  /* 0x0000000100247547 */ /* 0x000fea000b800000 */
[----:B------:R-:W2:Y:S02]  /*01b0*/  LDCU.64 UR6, c[0x0][0x8a8] ;  /* 0x00011500ff0677ac */ /* 0x000ea40008000a00 */
[----:B--2---:R-:W-:-:S04]  /*01c0*/  UISETP.NE.U32.AND UP0, UPT, UR6, URZ, UPT ;  /* 0x000000ff0600728c */ /* 0x004fc8000bf05070 */
[----:B------:R-:W-:-:S09]  /*01d0*/  UISETP.NE.AND.EX UP0, UPT, UR7, URZ, UPT, UP0 ;  /* 0x000000ff0700728c */ /* 0x000fd2000bf05300 */
[----:B------:R-:W-:Y:S05]  /*01e0*/  BRA.U !UP0, `(.L_x_3) ;  /* 0x00000001080c7547 */ /* 0x000fea000b800000 */
[----:B------:R-:W2:Y:S02]  /*01f0*/  LDC.64 R2, c[0x0][0x8a8] ;  /* 0x00022a00ff027b82 */ /* 0x000ea40000000a00 */
[----:B--2---:R2:W5:Y:S01]  /*0200*/  LDG.E R29, desc[UR40][R2.64] ;  /* 0x00000028021d7981 */ /* 0x004562000c1e1900 */
[----:B------:R-:W-:Y:S05]  /*0210*/  BRA `(.L_x_2) ;  /* 0x0000000000087947 */ /* 0x000fea0003800000 */
.L_x_3:
[----:B------:R-:W2:Y:S02]  /*0220*/  LDCU UR6, c[0x0][0x8a0] ;  /* 0x00011400ff0677ac */ /* 0x000ea40008000800 */
[----:B--2---:R-:W-:Y:S02]  /*0230*/  MOV R29, UR6 ;  /* 0x00000006001d7c02 */ /* 0x004fe40008000f00 */
.L_x_2:
[----:B------:R-:W-:Y:S01]  /*0240*/  IMAD.U32 R0, RZ, RZ, UR8 ;  /* 0x00000008ff007e24 */ /* 0x000fe2000f8e00ff */
[----:B------:R-:W-:Y:S04]  /*0250*/  BSSY.RECONVERGENT B0, `(.L_x_4) ;  /* 0x000000c000007945 */ /* 0x000fe80003800200 */
[C---:B------:R-:W-:Y:S02]  /*0260*/  ISETP.NE.OR P1, PT, R0.reuse, 0x1, !P5 ;  /* 0x000000010000780c */ /* 0x040fe40006f25670 */
[----:B------:R-:W-:-:S11]  /*0270*/  ISETP.NE.OR P0, PT, R0, 0x3, !P5 ;  /* 0x000000030000780c */ /* 0x000fd60006f05670 */
[----:B------:R-:W-:Y:S05]  /*0280*/  @P1 BRA `(.L_x_5) ;  /* 0x0000000000201947 */ /* 0x000fea0003800000 */
[----:B------:R-:W3:Y:S02]  /*0290*/  LDCU.64 UR6, c[0x0][0x348] ;  /* 0x00006900ff0677ac */ /* 0x000ee40008000a00 */
[----:B---3--:R-:W-:Y:S02]  /*02a0*/  UIADD3 UR10, UP1, UPT, UR6, 0x80, URZ ;  /* 0x00000080060a7890 */ /* 0x008fe4000ff3e0ff */
[----:B------:R-:W-:Y:S02]  /*02b0*/  UIADD3 UR6, UP0, UPT, UR6, 0x180, URZ ;  /* 0x0000018006067890 */ /* 0x000fe4000ff1e0ff */
[----:B------:R-:W-:Y:S02]  /*02c0*/  UIADD3.X UR11, UPT, UPT, URZ, UR7, URZ, UP1, !UPT ;  /* 0x00000007ff0b7290 */ /* 0x000fe40008ffe4ff */
[----:B------:R-:W-:-:S07]  /*02d0*/  UIADD3.X UR7, UPT, UPT, URZ, UR7, URZ, UP0, !UPT ;  /* 0x00000007ff077290 */ /* 0x000fce00087fe4ff */
[----:B------:R3:W-:Y:S02]  /*02e0*/  UTMACCTL.PF [UR10] ;  /* 0x000000000a0079b9 */ /* 0x0007e40008040000 */
[----:B------:R3:W-:Y:S02]  /*02f0*/  UTMACCTL.PF [UR6] ;  /* 0x00000000060079b9 */ /* 0x0007e40008040000 */
[----:B---3--:R-:W-:Y:S01]  /*0300*/  NOP ;  /* 0x0000000000007918 */ /* 0x008fe20000000000 */
.L_x_5:
[----:B------:R-:W-:Y:S05]  /*0310*/  BSYNC.RECONVERGENT B0 ;  /* 0x0000000000007941 */ /* 0x000fea0003800200 */
.L_x_4:
[----:B------:R-:W-:Y:S04]  /*0320*/  BSSY.RECONVERGENT B0, `(.L_x_6) ;  /* 0x000000a000007945 */ /* 0x000fe80003800200 */
        /* <DEDUP_REMOVED lines=9> */
.L_x_7:
[----:B------:R-:W-:Y:S05]  /*03c0*/  BSYNC.RECONVERGENT B0 ;  /* 0x0000000000007941 */ /* 0x000fea0003800200 */
.L_x_6:
[----:B------:R-:W3:Y:S01]  /*03d0*/  LDCU.64 UR6, c[0x0][0x888] ;  /* 0x00011100ff0677ac */ /* 0x000ee20008000a00 */
[----:B------:R-:W-:Y:S02]  /*03e0*/  UISETP.EQ.U32.AND UP1, UPT, UR4, URZ, UPT ;  /* 0x000000ff0400728c */ /* 0x000fe4000bf22070 */
[----:B------:R-:W-:Y:S02]  /*03f0*/  UPLOP3.LUT UP2, UPT, UPT, UPT, UPT, 0x80, 0x8 ;  /* 0x000000000008789c */ /* 0x000fe40003f4f070 */
[----:B---3--:R-:W-:-:S04]  /*0400*/  UISETP.NE.U32.AND UP0, UPT, UR6, URZ, UPT ;  /* 0x000000ff0600728c */ /* 0x008fc8000bf05070 */
[----:B------:R-:W-:-:S04]  /*0410*/  UISETP.NE.AND.EX UP0, UPT, UR7, URZ, UPT, UP0 ;  /* 0x000000ff0700728c */ /* 0x000fc8000bf05300 */
[----:B------:R-:W-:-:S04]  /*0420*/  UISETP.EQ.OR.EX UP3, UPT, UR5, URZ, !UP0, UP1 ;  /* 0x000000ff0500728c */ /* 0x000fc8000c762710 */
[----:B------:R-:W-:-:S05]  /*0430*/  UP2UR UR46, UPR, URZ, 0x8 ;  /* 0x00000008ff2e7883 */ /* 0x000fca0008000000 */
[----:B------:R-:W-:Y:S07]  /*0440*/  BRA.U !UP3, `(.L_x_8) ;  /* 0x000000010b207547 */ /* 0x000fee000b800000 */
[----:B------:R-:W-:Y:S01]  /*0450*/  UISETP.NE.U32.AND UP2, UPT, UR4, URZ, UPT ;  /* 0x000000ff0400728c */ /* 0x000fe2000bf45070 */
[----:B-----5:R-:W-:Y:S01]  /*0460*/  FSETP.NEU.AND P0, PT, R30, RZ, PT ;  /* 0x000000ff1e00720b */ /* 0x020fe20003f0d000 */
[----:B------:R-:W-:Y:S02]  /*0470*/  USEL UR4, URZ, 0xffffffff, UP0 ;  /* 0xffffffffff047887 */ /* 0x000fe40008000000 */
[----:B------:R-:W-:-:S10]  /*0480*/  UISETP.NE.AND.EX UP2, UPT, UR5, URZ, UPT, UP2 ;  /* 0x000000ff0500728c */ /* 0x000fd4000bf45320 */
[----:B------:R-:W-:Y:S01]  /*0490*/  VOTEU.ANY UP1, P0 ;  /* 0x0000000000ff7886 */ /* 0x000fe20000020100 */
[----:B------:R-:W-:-:S04]  /*04a0*/  @!UP2 USEL UR4, URZ, 0xffffffff, UP1 ;  /* 0xffffffffff04a887 */ /* 0x000fc80008800000 */
[----:B------:R-:W-:-:S04]  /*04b0*/  ULOP3.LUT UR4, UR4, 0x1, URZ, 0xc0, !UPT ;  /* 0x0000000104047892 */ /* 0x000fc8000f8ec0ff */
[----:B------:R-:W-:-:S11]  /*04c0*/  UISETP.NE.U32.AND UP2, UPT, UR4, 0x1, UPT ;  /* 0x000000010400788c */ /* 0x000fd6000bf45070 */
.L_x_8:
[----:B--2---:R-:W2:Y:S01]  /*04d0*/  SHFL.IDX PT, R2, R58, RZ, 0x1f ;  /* 0x00001fff3a027589 */ /* 0x004ea200000e0000 */
[----:B------:R-:W-:-:S04]  /*04e0*/  UISETP.NE.AND UP1, UPT, UR8, 0x2, UPT ;  /* 0x000000020800788c */ /* 0x000fc8000bf25270 */
[----:B------:R-:W-:Y:S01]  /*04f0*/  USEL UR6, URZ, 0x1, UP1 ;  /* 0x00000001ff067887 */ /* 0x000fe20008800000 */
[----:B--2---:R-:W-:-:S13]  /*0500*/  ISETP.NE.AND P0, PT, R2, RZ, PT ;  /* 0x000000ff0200720c */ /* 0x004fda0003f05270 */
[----:B------:R-:W-:Y:S05]  /*0510*/  @P0 BRA `(.L_x_9) ;  /* 0x0000000000dc0947 */ /* 0x000fea0003800000 */
[----:B------:R-:W-:Y:S01]  /*0520*/  ELECT P0, URZ, PT ;  /* 0x0000000000ff782f */ /* 0x000fe20003800000 */
[----:B------:R-:W-:-:S12]  /*0530*/  BSSY.RECONVERGENT B0, `(.L_x_9) ;  /* 0x0000035000007945 */ /* 0x000fd80003800200 */
[----:B------:R-:W-:Y:S05]  /*0540*/  @!P0 BRA `(.L_x_10) ;  /* 0x0000000000cc8947 */ /* 0x000fea0003800000 */
[----:B------:R-:W2:Y:S01]  /*0550*/  S2UR UR5, SR_CgaCtaId ;  /* 0x00000000000579c3 */ /* 0x000ea20000008800 */
[----:B------:R-:W-:Y:S01]  /*0560*/  UMOV UR7, 0x400 ;  /* 0x0000040000077882 */ /* 0x000fe20000000000 */
[----:B------:R-:W-:Y:S02]  /*0570*/  UMOV UR4, 0x1 ;  /* 0x0000000100047882 */ /* 0x000fe40000000000 */
[----:B------:R-:W-:-:S04]  /*0580*/  UIADD3 UR10, UPT, UPT, -UR4, 0x100000, URZ ;  /* 0x00100000040a7890 */ /* 0x000fc8000fffe1ff */
[----:B------:R-:W-:Y:S02]  /*0590*/  USHF.L.U32 UR11, UR10, 0xb, URZ ;  /* 0x0000000b0a0b7899 */ /* 0x000fe400080006ff */
[----:B------:R-:W-:Y:S02]  /*05a0*/  USHF.L.U32 UR10, UR10, 0x1, URZ ;  /* 0x000000010a0a7899 */ /* 0x000fe400080006ff */
[----:B--2---:R-:W-:Y:S01]  /*05b0*/  ULEA UR5, UR5, UR7, 0x18 ;  /* 0x0000000705057291 */ /* 0x004fe2000f8ec0ff */
[----:B------:R-:W2:Y:S11]  /*05c0*/  FENCE.VIEW.ASYNC.S ;  /* 0x00000000000073c6 */ /* 0x000eb60000000000 */
[----:B--2---:R2:W3:Y:S01]  /*05d0*/  SYNCS.EXCH.64 URZ, [UR5], UR10 ;  /* 0x0000000a05ff75b2 */ /* 0x0044e20008000100 */
[----:B------:R2:W4:Y:S01]  /*05e0*/  SYNCS.EXCH.64 URZ, [UR5+0xa8], UR10 ;  /* 0x0000a80a05ff75b2 */ /* 0x0005220008000100 */
[----:B------:R2:W1:Y:S01]  /*05f0*/  SYNCS.EXCH.64 URZ, [UR5+0x8], UR10 ;  /* 0x0000080a05ff75b2 */ /* 0x0004620008000100 */
        /* <DEDUP_REMOVED lines=38> */
[----:B------:R2:W1:Y:S02]  /*0860*/  SYNCS.EXCH.64 URZ, [UR5+0x148], UR10 ;  /* 0x0001480a05ff75b2 */ /* 0x0004640008000100 */
[----:B--234-:R-:W-:Y:S01]  /*0870*/  NOP ;  /* 0x0000000000007918 */ /* 0x01cfe20000000000 */
.L_x_10:
[----:B------:R-:W-:Y:S05]  /*0880*/  BSYNC.RECONVERGENT B0 ;  /* 0x0000000000007941 */ /* 0x000fea0003800200 */
.L_x_9:
[----:B------:R-:W2:Y:S01]  /*0890*/  SHFL.IDX PT, R2, R58, RZ, 0x1f ;  /* 0x00001fff3a027589 */ /* 0x000ea200000e0000 */
[----:B------:R-:W-:Y:S01]  /*08a0*/  NOP ;  /* 0x0000000000007918 */ /* 0x000fe20000000000 */
[----:B--2---:R-:W-:-:S13]  /*08b0*/  ISETP.NE.AND P0, PT, R2, 0x1, PT ;  /* 0x000000010200780c */ /* 0x004fda0003f05270 */
[----:B------:R-:W-:Y:S05]  /*08c0*/  @P0 BRA `(.L_x_11) ;  /* 0x0000000000480947 */ /* 0x000fea0003800000 */
[----:B------:R-:W2:Y:S01]  /*08d0*/  S2UR UR7, SR_CgaCtaId ;  /* 0x00000000000779c3 */ /* 0x000ea20000008800 */
[----:B------:R-:W-:Y:S01]  /*08e0*/  UMOV UR9, 0x400 ;  /* 0x0000040000097882 */ /* 0x000fe20000000000 */
[----:B------:R-:W-:Y:S01]  /*08f0*/  UMOV UR5, 0x20 ;  /* 0x0000002000057882 */ /* 0x000fe20000000000 */
[----:B------:R-:W-:Y:S01]  /*0900*/  UMOV UR4, 0x80 ;  /* 0x0000008000047882 */ /* 0x000fe20000000000 */
[----:B------:R-:W-:-:S04]  /*0910*/  UIADD3 UR10, UPT, UPT, -UR5, 0x100000, URZ ;  /* 0x00100000050a7890 */ /* 0x000fc8000fffe1ff */
[----:B------:R-:W-:Y:S02]  /*0920*/  USHF.L.U32 UR11, UR10, 0xb, URZ ;  /* 0x0000000b0a0b7899 */ /* 0x000fe400080006ff */
[----:B------:R-:W-:Y:S02]  /*0930*/  USHF.L.U32 UR10, UR10, 0x1, URZ ;  /* 0x000000010a0a7899 */ /* 0x000fe400080006ff */
[----:B------:R-:W-:-:S04]  /*0940*/  UIADD3 UR4, UPT, UPT, -UR4, 0x100000, URZ ;  /* 0x0010000004047890 */ /* 0x000fc8000fffe1ff */
[----:B------:R-:W-:Y:S02]  /*0950*/  USHF.L.U32 UR5, UR4, 0xb, URZ ;  /* 0x0000000b04057899 */ /* 0x000fe400080006ff */
[----:B------:R-:W-:Y:S01]  /*0960*/  USHF.L.U32 UR4, UR4, 0x1, URZ ;  /* 0x0000000104047899 */ /* 0x000fe200080006ff */
[----:B------:R-:W-:Y:S01]  /*0970*/  ELECT P0, URZ, PT ;  /* 0x0000000000ff782f */ /* 0x000fe20003800000 */
[----:B--2---:R-:W-:Y:S01]  /*0980*/  ULEA UR7, UR7, UR9, 0x18 ;  /* 0x0000000907077291 */ /* 0x004fe2000f8ec0ff */
[----:B------:R-:W2:Y:S11]  /*0990*/  FENCE.VIEW.ASYNC.S ;  /* 0x00000000000073c6 */ /* 0x000eb60000000000 */
[----:B--2---:R2:W3:Y:S01]  /*09a0*/  SYNCS.EXCH.64 URZ, [UR7+0x150], UR10 ;  /* 0x0001500a07ff75b2 */ /* 0x0044e20008000100 */
[----:B------:R2:W4:Y:S01]  /*09b0*/  SYNCS.EXCH.64 URZ, [UR7+0x160], UR4 ;  /* 0x0001600407ff75b2 */ /* 0x0005220008000100 */
[----:B------:R2:W1:Y:S01]  /*09c0*/  SYNCS.EXCH.64 URZ, [UR7+0x158], UR10 ;  /* 0x0001580a07ff75b2 */ /* 0x0004620008000100 */
[----:B------:R2:W1:Y:S01]  /*09d0*/  SYNCS.EXCH.64 URZ, [UR7+0x168], UR4 ;  /* 0x0001680407ff75b2 */ /* 0x0004620008000100 */
[----:B------:R-:W-:Y:S01]  /*09e0*/  NOP ;  /* 0x0000000000007918 */ /* 0x000fe20000000000 */
.L_x_11:
[----:B------:R-:W2:Y:S01]  /*09f0*/  SHFL.IDX PT, R2, R58, RZ, 0x1f ;  /* 0x00001fff3a027589 */ /* 0x000ea200000e0000 */
[----:B------:R-:W-:Y:S01]  /*0a00*/  NOP ;  /* 0x0000000000007918 */ /* 0x000fe20000000000 */
[----:B--2---:R-:W-:-:S13]  /*0a10*/  ISETP.NE.AND P0, PT, R2, 0x3, PT ;  /* 0x000000030200780c */ /* 0x004fda0003f05270 */
[----:B------:R-:W-:Y:S05]  /*0a20*/  @P0 BRA `(.L_x_12) ;  /* 0x0000000000300947 */ /* 0x000fea0003800000 */
[----:B------:R-:W2:Y:S01]  /*0a30*/  S2UR UR5, SR_CgaCtaId ;  /* 0x00000000000579c3 */ /* 0x000ea20000008800 */
[----:B------:R-:W-:Y:S01]  /*0a40*/  UMOV UR7, 0x400 ;  /* 0x0000040000077882 */ /* 0x000fe20000000000 */
[----:B------:R-:W-:Y:S01]  /*0a50*/  UMOV UR4, 0x20 ;  /* 0x0000002000047882 */ /* 0x000fe20000000000 */
[----:B------:R-:W-:Y:S01]  /*0a60*/  ELECT P0, URZ, PT ;  /* 0x0000000000ff782f */ /* 0x000fe20003800000 */
[----:B------:R-:W-:-:S04]  /*0a70*/  UIADD3 UR10, UPT, UPT, -UR4, 0x100000, URZ ;  /* 0x00100000040a7890 */ /* 0x000fc8000fffe1ff */
[----:B------:R-:W-:Y:S02]  /*0a80*/  USHF.L.U32 UR11, UR10, 0xb, URZ ;  /* 0x0000000b0a0b7899 */ /* 0x000fe400080006ff */
[----:B------:R-:W-:Y:S02]  /*0a90*/  USHF.L.U32 UR10, UR10, 0x1, URZ ;  /* 0x000000010a0a7899 */ /* 0x000fe400080006ff */
[----:B--2---:R-:W-:Y:S01]  /*0aa0*/  ULEA UR5, UR5, UR7, 0x18 ;  /* 0x0000000705057291 */ /* 0x004fe2000f8ec0ff */
[----:B------:R-:W2:Y:S11]  /*0ab0*/  FENCE.VIEW.ASYNC.S ;  /* 0x00000000000073c6 */ /* 0x000eb60000000000 */
[----:B--2---:R2:W1:Y:S01]  /*0ac0*/  SYNCS.EXCH.64 URZ, [UR5+0x170], UR10 ;  /* 0x0001700a05ff75b2 */ /* 0x0044620008000100 */
[----:B------:R2:W1:Y:S01]  /*0ad0*/  SYNCS.EXCH.64 URZ, [UR5+0x178], UR10 ;  /* 0x0001780a05ff75b2 */ /* 0x0004620008000100 */
[----:B------:R-:W-:Y:S01]  /*0ae0*/  NOP ;  /* 0x0000000000007918 */ /* 0x000fe20000000000 */
.L_x_12:
[----:B------:R-:W3:Y:S01]  /*0af0*/  SHFL.IDX PT, R2, R58, RZ, 0x1f ;  /* 0x00001fff3a027589 */ /* 0x000ee200000e0000 */
[----:B------:R-:W-:Y:S01]  /*0b00*/  NOP ;  /* 0x0000000000007918 */ /* 0x000fe20000000000 */
[----:B---3--:R-:W-:-:S13]  /*0b10*/  ISETP.NE.AND P0, PT, R2, 0x4, PT ;  /* 0x000000040200780c */ /* 0x008fda0003f05270 */
[----:B------:R-:W-:Y:S05]  /*0b20*/  @P0 BRA `(.L_x_13) ;  /* 0x00000000004c0947 */ /* 0x000fea0003800000 */
[----:B--2---:R-:W2:Y:S01]  /*0b30*/  S2UR UR5, SR_CgaCtaId ;  /* 0x00000000000579c3 */ /* 0x004ea20000008800 */
[----:B------:R-:W-:Y:S01]  /*0b40*/  UMOV UR9, 0x100 ;  /* 0x0000010000097882 */ /* 0x000fe20000000000 */
[----:B------:R-:W-:Y:S01]  /*0b50*/  UMOV UR7, 0x400 ;  /* 0x0000040000077882 */ /* 0x000fe20000000000 */
[----:B------:R-:W-:Y:S01]  /*0b60*/  USEL UR9, UR9, 0xe0, UP2 ;  /* 0x000000e009097887 */ /* 0x000fe20009000000 */
[----:B------:R-:W-:Y:S01]  /*0b70*/  UMOV UR4, 0x1 ;  /* 0x0000000100047882 */ /* 0x000fe20000000000 */
[----:B------:R-:W-:Y:S01]  /*0b80*/  ELECT P0, URZ, PT ;  /* 0x0000000000ff782f */ /* 0x000fe20003800000 */
[----:B------:R-:W-:-:S04]  /*0b90*/  UIADD3 UR10, UPT, UPT, -UR4, 0x100000, URZ ;  /* 0x00100000040a7890 */ /* 0x000fc8000fffe1ff */
[----:B------:R-:W-:Y:S02]  /*0ba0*/  USHF.L.U32 UR11, UR10, 0xb, URZ ;  /* 0x0000000b0a0b7899 */ /* 0x000fe400080006ff */
[----:B------:R-:W-:Y:S02]  /*0bb0*/  USHF.L.U32 UR10, UR10, 0x1, URZ ;  /* 0x000000010a0a7899 */ /* 0x000fe400080006ff */
[----:B------:R-:W-:-:S04]  /*0bc0*/  UIADD3 UR12, UPT, UPT, -UR9, 0x100000, URZ ;  /* 0x00100000090c7890 */ /* 0x000fc8000fffe1ff */
[----:B------:R-:W-:Y:S02]  /*0bd0*/  USHF.L.U32 UR13, UR12, 0xb, URZ ;  /* 0x0000000b0c0d7899 */ /* 0x000fe400080006ff */
[----:B------:R-:W-:Y:S02]  /*0be0*/  USHF.L.U32 UR12, UR12, 0x1, URZ ;  /* 0x000000010c0c7899 */ /* 0x000fe400080006ff */
[----:B--2---:R-:W-:Y:S01]  /*0bf0*/  ULEA UR5, UR5, UR7, 0x18 ;  /* 0x0000000705057291 */ /* 0x004fe2000f8ec0ff */
[----:B------:R-:W2:Y:S11]  /*0c00*/  FENCE.VIEW.ASYNC.S ;  /* 0x00000000000073c6 */ /* 0x000eb60000000000 */
[----:B--2---:R3:W2:Y:S01]  /*0c10*/  SYNCS.EXCH.64 URZ, [UR5+0x180], UR10 ;  /* 0x0001800a05ff75b2 */ /* 0x0046a20008000100 */
[----:B------:R3:W1:Y:S01]  /*0c20*/  SYNCS.EXCH.64 URZ, [UR5+0x190], UR12 ;  /* 0x0001900c05ff75b2 */ /* 0x0006620008000100 */
[----:B------:R3:W1:Y:S01]  /*0c30*/  SYNCS.EXCH.64 URZ, [UR5+0x188], UR10 ;  /* 0x0001880a05ff75b2 */ /* 0x0006620008000100 */
[----:B------:R3:W1:Y:S02]  /*0c40*/  SYNCS.EXCH.64 URZ, [UR5+0x198], UR12 ;  /* 0x0001980c05ff75b2 */ /* 0x0006640008000100 */
[----:B---3--:R-:W-:Y:S01]  /*0c50*/  NOP ;  /* 0x0000000000007918 */ /* 0x008fe20000000000 */
.L_x_13:
[----:B------:R-:W3:Y:S01]  /*0c60*/  SHFL.IDX PT, R2, R58, RZ, 0x1f ;  /* 0x00001fff3a027589 */ /* 0x000ee200000e0000 */
[----:B------:R-:W-:Y:S01]  /*0c70*/  NOP ;  /* 0x0000000000007918 */ /* 0x000fe20000000000 */
[----:B---3--:R-:W-:-:S13]  /*0c80*/  ISETP.NE.AND P0, PT, R2, 0x5, PT ;  /* 0x000000050200780c */ /* 0x008fda0003f05270 */
[----:B------:R-:W-:Y:S05]  /*0c90*/  @P0 BRA `(.L_x_14) ;  /* 0x0000000000580947 */ /* 0x000fea0003800000 */
[----:B------:R-:W3:Y:S01]  /*0ca0*/  S2UR UR7, SR_CgaCtaId ;  /* 0x00000000000779c3 */ /* 0x000ee20000008800 */
[----:B------:R-:W-:Y:S01]  /*0cb0*/  UMOV UR9, 0x400 ;  /* 0x0000040000097882 */ /* 0x000fe20000000000 */
[----:B--2---:R-:W-:Y:S01]  /*0cc0*/  UMOV UR5, 0x1 ;  /* 0x0000000100057882 */ /* 0x004fe20000000000 */
        /* <DEDUP_REMOVED lines=8> */
[----:B---3--:R-:W-:Y:S01]  /*0d50*/  ULEA UR7, UR7, UR9, 0x18 ;  /* 0x0000000907077291 */ /* 0x008fe2000f8ec0ff */
[----:B------:R-:W2:Y:S11]  /*0d60*/  FENCE.VIEW.ASYNC.S ;  /* 0x00000000000073c6 */ /* 0x000eb60000000000 */
[----:B--2---:R3:W2:Y:S01]  /*0d70*/  SYNCS.EXCH.64 URZ, [UR7+0x1a0], UR10 ;  /* 0x0001a00a07ff75b2 */ /* 0x0046a20008000100 */
[----:B------:R3:W1:Y:S01]  /*0d80*/  SYNCS.EXCH.64 URZ, [UR7+0x1c0], UR4 ;  /* 0x0001c00407ff75b2 */ /* 0x0006620008000100 */
[----:B------:R3:W1:Y:S01]  /*0d90*/  SYNCS.EXCH.64 URZ, [UR7+0x1a8], UR10 ;  /* 0x0001a80a07ff75b2 */ /* 0x0006620008000100 */
[----:B------:R3:W1:Y:S01]  /*0da0*/  SYNCS.EXCH.64 URZ, [UR7+0x1c8], UR4 ;  /* 0x0001c80407ff75b2 */ /* 0x0006620008000100 */
[----:B------:R3:W1:Y:S01]  /*0db0*/  SYNCS.EXCH.64 URZ, [UR7+0x1b0], UR10 ;  /* 0x0001b00a07ff75b2 */ /* 0x0006620008000100 */
[----:B------:R3:W1:Y:S01]  /*0dc0*/  SYNCS.EXCH.64 URZ, [UR7+0x1d0], UR4 ;  /* 0x0001d00407ff75b2 */ /* 0x0006620008000100 */
[----:B------:R3:W1:Y:S01]  /*0dd0*/  SYNCS.EXCH.64 URZ, [UR7+0x1b8], UR10 ;  /* 0x0001b80a07ff75b2 */ /* 0x0006620008000100 */
[----:B------:R3:W1:Y:S02]  /*0de0*/  SYNCS.EXCH.64 URZ, [UR7+0x1d8], UR4 ;  /* 0x0001d80407ff75b2 */ /* 0x0006640008000100 */
[----:B---3--:R-:W-:Y:S01]  /*0df0*/  NOP ;  /* 0x0000000000007918 */ /* 0x008fe20000000000 */
.L_x_14:
[----:B------:R-:W3:Y:S01]  /*0e00*/  SHFL.IDX PT, R2, R58, RZ, 0x1f ;  /* 0x00001fff3a027589 */ /* 0x000ee200000e0000 */
[----:B------:R-:W-:Y:S01]  /*0e10*/  NOP ;  /* 0x0000000000007918 */ /* 0x000fe20000000000 */
[----:B---3--:R-:W-:-:S13]  /*0e20*/  ISETP.NE.AND P0, PT, R2, 0x3, PT ;  /* 0x000000030200780c */ /* 0x008fda0003f05270 */
[----:B------:R-:W-:Y:S05]  /*0e30*/  @P0 BRA `(.L_x_15) ;  /* 0x0000000000380947 */ /* 0x000fea0003800000 */
[----:B--2---:R-:W2:Y:S01]  /*0e40*/  S2UR UR5, SR_CgaCtaId ;  /* 0x00000000000579c3 */ /* 0x004ea20000008800 */
        /* <DEDUP_REMOVED lines=13> */
.L_x_15:
[----:B--2---:R-:W2:Y:S01]  /*0f20*/  S2UR UR5, SR_CTAID.X ;  /* 0x00000000000579c3 */ /* 0x004ea20000002500 */
[----:B------:R-:W-:-:S05]  /*0f30*/  CS2R.32 R52, SR_CgaSize ;  /* 0x0000000000347805 */ /* 0x000fca0000008a00 */
[----:B------:R-:W-:-:S05]  /*0f40*/  IMAD R52, R52, -0xa0, RZ ;  /* 0xffffff6034347824 */ /* 0x000fca00078e02ff */
[----:B------:R-:W-:-:S14]  /*0f50*/  R2UR UR9, R52 ;  /* 0x00000000340972ca */ /* 0x000fdc00000e0000 */
[----:B------:R-:W3:Y:S01]  /*0f60*/  LDCU UR9, c[0x0][UR9+0x2b0] ;  /* 0x00005600090977ac */ /* 0x000ee20008000800 */
[----:B------:R-:W-:Y:S01]  /*0f70*/  NOP ;  /* 0x0000000000007918 */ /* 0x000fe20000000000 */
[----:B------:R-:W-:-:S05]  /*0f80*/  CS2R.32 R52, SR_CgaSize ;  /* 0x0000000000347805 */ /* 0x000fca0000008a00 */
[----:B------:R-:W-:-:S05]  /*0f90*/  IMAD R52, R52, -0xa0, RZ ;  /* 0xffffff6034347824 */ /* 0x000fca00078e02ff */
[----:B------:R-:W-:-:S14]  /*0fa0*/  R2UR UR7, R52 ;  /* 0x00000000340772ca */ /* 0x000fdc00000e0000 */
[----:B------:R-:W4:Y:S01]  /*0fb0*/  LDCU UR7, c[0x0][UR7+0x2b4] ;  /* 0x00005680070777ac */ /* 0x000f220008000800 */
[----:B------:R-:W1:Y:S08]  /*0fc0*/  S2UR UR4, SR_CTAID.Y ;  /* 0x00000000000479c3 */ /* 0x000e700000002600 */
[----:B------:R-:W4:Y:S01]  /*0fd0*/  LDC R10, c[0x0][0xb24] ;  /* 0x0002c900ff0a7b82 */ /* 0x000f220000000800 */
[----:B--2---:R-:W-:-:S02]  /*0fe0*/  I2FP.F32.U32 R50, UR5 ;  /* 0x0000000500327c45 */ /* 0x004fc40008201000 */
[----:B------:R-:W-:-:S05]  /*0ff0*/  CS2R.32 R3, SR_CgaSize ;  /* 0x0000000000037805 */ /* 0x000fca0000008a00 */
[----:B------:R-:W-:-:S06]  /*1000*/  IMAD R3, R3, -0xa0, RZ ;  /* 0xffffff6003037824 */ /* 0x000fcc00078e02ff */
[----:B------:R-:W2:Y:S01]  /*1010*/  LDC R3, c[0x0][R3+0x2a0] ;  /* 0x0000a80003037b82 */ /* 0x000ea20000000800 */
[----:B------:R-:W-:Y:S01]  /*1020*/  MOV R52, UR5 ;  /* 0x0000000500347c02 */ /* 0x000fe20008000f00 */
[----:B---3--:R-:W-:Y:S01]  /*1030*/  FMUL R50, R50, UR9 ;  /* 0x0000000932327c20 */ /* 0x008fe20008400000 */
[----:B-1----:R-:W-:Y:S02]  /*1040*/  I2FP.F32.U32 R31, UR4 ;  /* 0x00000004001f7c45 */ /* 0x002fe40008201000 */
[----:B------:R-:W-:-:S05]  /*1050*/  CS2R.32 R2, SR_CgaSize ;  /* 0x0000000000027805 */ /* 0x000fca0000008a00 */
[----:B------:R-:W-:-:S06]  /*1060*/  IMAD R2, R2, -0xa0, RZ ;  /* 0xffffff6002027824 */ /* 0x000fcc00078e02ff */
[----:B------:R-:W1:Y:S01]  /*1070*/  LDC R2, c[0x0][R2+0x2a4] ;  /* 0x0000a90002027b82 */ /* 0x000e620000000800 */
[----:B------:R-:W-:Y:S01]  /*1080*/  MOV R51, UR4 ;  /* 0x0000000400337c02 */ /* 0x000fe20008000f00 */
[----:B------:R-:W3:Y:S01]  /*1090*/  F2I.U32.TRUNC.NTZ R50, R50 ;  /* 0x0000003200327305 */ /* 0x000ee2000020f000 */
[----:B----4-:R-:W-:-:S05]  /*10a0*/  FMUL R31, R31, UR7 ;  /* 0x000000071f1f7c20 */ /* 0x010fca0008400000 */
[----:B------:R-:W-:Y:S01]  /*10b0*/  BAR.SYNC.DEFER_BLOCKING 0x0 ;  /* 0x0000000000007b1d */ /* 0x000fe20000010000 */
[----:B------:R-:W-:-:S05]  /*10c0*/  ISETP.GE.AND P0, PT, R10, 0x1, PT ;  /* 0x000000010a00780c */ /* 0x000fca0003f06270 */
[----:B------:R-:W4:Y:S02]  /*10d0*/  F2I.U32.TRUNC.NTZ R31, R31 ;  /* 0x0000001f001f7305 */ /* 0x000f24000020f000 */
[----:B------:R-:W1:Y:S01]  /*10e0*/  S2UR UR36, SR_CTAID.Z ;  /* 0x00000000002479c3 */ /* 0x000e620000002700 */
[----:B---3--:R-:W-:-:S05]  /*10f0*/  IADD3 R50, PT, PT, -R50, RZ, RZ ;  /* 0x000000ff32327210 */ /* 0x008fca0007ffe1ff */
[----:B--2---:R-:W-:Y:S01]  /*1100*/  IMAD R50, R3, R50, UR5 ;  /* 0x0000000503327e24 */ /* 0x004fe2000f8e0232 */
[----:B----4-:R-:W-:-:S05]  /*1110*/  IADD3 R31, PT, PT, -R31, RZ, RZ ;  /* 0x000000ff1f1f7210 */ /* 0x010fca0007ffe1ff */
[----:B-1----:R-:W-:Y:S01]  /*1120*/  IMAD R31, R2, R31, UR4 ;  /* 0x00000004021f7e24 */ /* 0x002fe2000f8e021f */
[----:B------:R-:W-:Y:S06]  /*1130*/  @!P0 BRA `(.L_x_16) ;  /* 0x0000000000b88947 */ /* 0x000fec0003800000 */
[----:B------:R-:W1:Y:S01]  /*1140*/  LDC.64 R4, c[0x0][0xb18] ;  /* 0x0002c600ff047b82 */ /* 0x000e620000000a00 */
[----:B------:R-:W-:-:S07]  /*1150*/  ISETP.NE.AND P0, PT, R10, 0x1, PT ;  /* 0x000000010a00780c */ /* 0x000fce0003f05270 */
[----:B------:R-:W2:Y:S08]  /*1160*/  LDC R9, c[0x0][0xb0c] ;  /* 0x0002c300ff097b82 */ /* 0x000eb00000000800 */
[----:B------:R-:W3:Y:S08]  /*1170*/  LDC R12, c[0x0][0x370] ;  /* 0x0000dc00ff0c7b82 */ /* 0x000ef00000000800 */
[----:B------:R-:W4:Y:S01]  /*1180*/  LDC R11, c[0x0][0x374] ;  /* 0x0000dd00ff0b7b82 */ /* 0x000f220000000800 */
[----:B-1----:R-:W-:-:S07]  /*1190*/  ISETP.NE.AND P1, PT, R4, 0x1, PT ;  /* 0x000000010400780c */ /* 0x002fce0003f25270 */
[----:B------:R-:W3:Y:S01]  /*11a0*/  LDC.64 R6, c[0x0][0xb10] ;  /* 0x0002c400ff067b82 */ /* 0x000ee20000000a00 */
[----:B--2---:R-:W-:-:S07]  /*11b0*/  ISETP.NE.AND P2, PT, R9, 0x1, PT ;  /* 0x000000010900780c */ /* 0x004fce0003f45270 */
[----:B------:R-:W1:Y:S08]  /*11c0*/  LDC R8, c[0x0][0xb20] ;  /* 0x0002c800ff087b82 */ /* 0x000e700000000800 */
[----:B------:R-:W2:Y:S01]  /*11d0*/  LDC.64 R2, c[0x0][0xb28] ;  /* 0x0002ca00ff027b82 */ /* 0x000ea20000000a00 */
[----:B----4-:R-:W-:-:S04]  /*11e0*/  IMAD.HI.U32 R13, R11, R5, RZ ;  /* 0x000000050b0d7227 */ /* 0x010fc800078e00ff */
[----:B------:R-:W-:-:S04]  /*11f0*/  IMAD.HI.U32 R5, R51, R5, RZ ;  /* 0x0000000533057227 */ /* 0x000fc800078e00ff */
[----:B---3--:R-:W-:-:S05]  /*1200*/  IMAD.HI.U32 R14, R12, R6, RZ ;  /* 0x000000060c0e7227 */ /* 0x008fca00078e00ff */
[-C--:B------:R-:W-:Y:S01]  /*1210*/  @P2 SHF.R.U32.HI R12, RZ, R7.reuse, R14 ;  /* 0x00000007ff0c2219 */ /* 0x080fe2000001160e */
[C---:B------:R-:W-:Y:S01]  /*1220*/  IMAD.HI.U32 R14, R52.reuse, R6, RZ ;  /* 0x00000006340e7227 */ /* 0x040fe200078e00ff */
[-C--:B-1----:R-:W-:Y:S02]  /*1230*/  @P1 SHF.R.U32.HI R11, RZ, R8.reuse, R13 ;  /* 0x00000008ff0b1219 */ /* 0x082fe4000001160d */
[----:B------:R-:W-:Y:S02]  /*1240*/  SHF.R.U32.HI R5, RZ, R8, R5 ;  /* 0x00000008ff057219 */ /* 0x000fe40000011605 */
[----:B------:R-:W-:Y:S02]  /*1250*/  SHF.R.U32.HI R14, RZ, R7, R14 ;  /* 0x00000007ff0e7219 */ /* 0x000fe4000001160e */
[----:B------:R-:W-:Y:S01]  /*1260*/  SEL R5, R51, R5, !P1 ;  /* 0x0000000533057207 */ /* 0x000fe20004800000 */
[----:B--2---:R-:W-:Y:S01]  /*1270*/  IMAD.HI.U32 R13, R11, R2, RZ ;  /* 0x000000020b0d7227 */ /* 0x004fe200078e00ff */
[----:B------:R-:W-:-:S03]  /*1280*/  SEL R14, R52, R14, !P2 ;  /* 0x0000000e340e7207 */ /* 0x000fc60005000000 */
[----:B------:R-:W-:Y:S01]  /*1290*/  IMAD.HI.U32 R6, R12, R2, RZ ;  /* 0x000000020c067227 */ /* 0x000fe200078e00ff */
[----:B------:R-:W-:-:S04]  /*12a0*/  @P0 SHF.R.U32.HI R11, RZ, R3, R13 ;  /* 0x00000003ff0b0219 */ /* 0x000fc8000001160d */
[----:B------:R-:W-:Y:S01]  /*12b0*/  @P0 SHF.R.U32.HI R12, RZ, R3, R6 ;  /* 0x00000003ff0c0219 */ /* 0x000fe20000011606 */
[----:B------:R-:W-:-:S04]  /*12c0*/  IMAD R11, R11, R10, RZ ;  /* 0x0000000a0b0b7224 */ /* 0x000fc800078e02ff */
[----:B------:R-:W-:Y:S01]  /*12d0*/  IMAD R6, R12, R10, RZ ;  /* 0x0000000a0c067224 */ /* 0x000fe200078e02ff */
[----:B------:R-:W-:-:S04]  /*12e0*/  ISETP.GE.AND P1, PT, R5, R11, PT ;  /* 0x0000000b0500720c */ /* 0x000fc80003f26270 */
[----:B------:R-:W-:Y:S01]  /*12f0*/  ISETP.GE.OR P1, PT, R14, R6, P1 ;  /* 0x000000060e00720c */ /* 0x000fe20000f26670 */
[----:B------:R-:W-:-:S05]  /*1300*/  IMAD.HI.U32 R6, R5, R2, RZ ;  /* 0x0000000205067227 */ /* 0x000fca00078e00ff */
[----:B------:R-:W-:-:S04]  /*1310*/  SHF.R.U32.HI R6, RZ, R3, R6 ;  /* 0x00000003ff067219 */ /* 0x000fc80000011606 */
[----:B------:R-:W-:-:S03]  /*1320*/  SEL R6, R5, R6, !P0 ;  /* 0x0000000605067207 */ /* 0x000fc60004000000 */
[----:B------:R-:W-:Y:S01]  /*1330*/  @!P1 IMAD.HI.U32 R7, R14, R2, RZ ;  /* 0x000000020e079227 */ /* 0x000fe200078e00ff */
[----:B------:R-:W-:-:S04]  /*1340*/  IADD3 R2, PT, PT, -R6, RZ, RZ ;  /* 0x000000ff06027210 */ /* 0x000fc80007ffe1ff */
[----:B------:R-:W-:Y:S01]  /*1350*/  @!P1 SHF.R.U32.HI R3, RZ, R3, R7 ;  /* 0x00000003ff039219 */ /* 0x000fe20000011607 */
[----:B------:R-:W-:Y:S01]  /*1360*/  IMAD R2, R10, R2, R5 ;  /* 0x000000020a027224 */ /* 0x000fe200078e0205 */
[----:B------:R-:W-:Y:S02]  /*1370*/  IADD3 R7, PT, PT, -R5, RZ, RZ ;  /* 0x000000ff05077210 */ /* 0x000fe40007ffe1ff */
[----:B------:R-:W-:-:S03]  /*1380*/  @!P1 SEL R3, R14, R3, !P0 ;  /* 0x000000030e039207 */ /* 0x000fc60004000000 */
[----:B------:R-:W-:Y:S02]  /*1390*/  IMAD R7, R4, R7, R51 ;  /* 0x0000000704077224 */ /* 0x000fe400078e0233 */
[--C-:B------:R-:W-:Y:S02]  /*13a0*/  @!P1 IMAD.IADD R6, R6, 0x1, -R3.reuse ;  /* 0x0000000106069824 */ /* 0x100fe400078e0a03 */
[----:B------:R-:W-:Y:S01]  /*13b0*/  @!P1 IMAD R3, R2, R12, R3 ;  /* 0x0000000c02039224 */ /* 0x000fe200078e0203 */
[----:B------:R-:W-:Y:S01]  /*13c0*/  IADD3 R2, PT, PT, -R14, RZ, RZ ;  /* 0x000000ff0e027210 */ /* 0x000fe20007ffe1ff */
[----:B------:R-:W-:Y:S02]  /*13d0*/  @!P1 IMAD R5, R6, R10, R14 ;  /* 0x0000000a06059224 */ /* 0x000fe400078e020e */
[----:B------:R-:W-:Y:S02]  /*13e0*/  @!P1 IMAD.MOV.U32 R14, RZ, RZ, R3 ;  /* 0x000000ffff0e9224 */ /* 0x000fe400078e0003 */
[----:B------:R-:W-:-:S02]  /*13f0*/  IMAD R2, R9, R2, R52 ;  /* 0x0000000209027224 */ /* 0x000fc400078e0234 */
[----:B------:R-:W-:Y:S02]  /*1400*/  IMAD R51, R5, R4, R7 ;  /* 0x0000000405337224 */ /* 0x000fe400078e0207 */
[----:B------:R-:W-:Y:S02]  /*1410*/  IMAD R52, R14, R9, R2 ;  /* 0x000000090e347224 */ /* 0x000fe400078e0202 */
.L_x_16:
[----:B------:R-:W1:Y:S01]  /*1420*/  LDCU UR4, c[0x0][0xb30] ;  /* 0x00016600ff0477ac */ /* 0x000e620008000800 */
[----:B------:R-:W2:Y:S08]  /*1430*/  S2UR UR37, SR_CgaCtaId ;  /* 0x00000000002579c3 */ /* 0x000eb00000008800 */
[----:B------:R-:W3:Y:S01]  /*1440*/  LDC R22, c[0x0][0xb24] ;  /* 0x0002c900ff167b82 */ /* 0x000ee20000000800 */
[----:B-1----:R-:W-:-:S09]  /*1450*/  UISETP.NE.AND UP1, UPT, UR4, 0x1, UPT ;  /* 0x000000010400788c */ /* 0x002fd2000bf25270 */
[----:B--2---:R-:W-:Y:S05]  /*1460*/  BRA.U UP1, `(.L_x_17) ;  /* 0x0000000101407547 */ /* 0x004fea000b800000 */
[----:B------:R-:W1:Y:S08]  /*1470*/  LDC.64 R4, c[0x0][0xb10] ;  /* 0x0002c400ff047b82 */ /* 0x000e700000000a00 */
[----:B------:R-:W2:Y:S08]  /*1480*/  LDC.64 R2, c[0x0][0xb18] ;  /* 0x0002c600ff027b82 */ /* 0x000eb00000000a00 */
[----:B------:R-:W4:Y:S08]  /*1490*/  LDC R6, c[0x0][0xb20] ;  /* 0x0002c800ff067b82 */ /* 0x000f300000000800 */
[----:B------:R-:W3:Y:S01]  /*14a0*/  LDC R7, c[0x0][0xb0c] ;  /* 0x0002c300ff077b82 */ /* 0x000ee20000000800 */
[----:B-1----:R-:W-:-:S05]  /*14b0*/  IMAD.HI.U32 R4, R52, R4, RZ ;  /* 0x0000000434047227 */ /* 0x002fca00078e00ff */
[----:B------:R-:W-:Y:S01]  /*14c0*/  SHF.R.U32.HI R4, RZ, R5, R4 ;  /* 0x00000005ff047219 */ /* 0x000fe20000011604 */
[----:B--2---:R-:W-:Y:S01]  /*14d0*/  IMAD.HI.U32 R3, R51, R3, RZ ;  /* 0x0000000333037227 */ /* 0x004fe200078e00ff */
[----:B------:R-:W-:-:S04]  /*14e0*/  ISETP.NE.AND P0, PT, R2, 0x1, PT ;  /* 0x000000010200780c */ /* 0x000fc80003f05270 */
[----:B----4-:R-:W-:-:S04]  /*14f0*/  SHF.R.U32.HI R3, RZ, R6, R3 ;  /* 0x00000006ff037219 */ /* 0x010fc80000011603 */
[----:B------:R-:W-:Y:S02]  /*1500*/  SEL R3, R51, R3, !P0 ;  /* 0x0000000333037207 */ /* 0x000fe40004000000 */
[----:B---3--:R-:W-:-:S04]  /*1510*/  ISETP.NE.AND P1, PT, R7, 0x1, PT ;  /* 0x000000010700780c */ /* 0x008fc80003f25270 */
[----:B------:R-:W-:-:S05]  /*1520*/  SEL R4, R52, R4, !P1 ;  /* 0x0000000434047207 */ /* 0x000fca0004800000 */
[----:B------:R-:W-:Y:S02]  /*1530*/  IMAD.IADD R5, R3, 0x1, -R4 ;  /* 0x0000000103057824 */ /* 0x000fe400078e0a04 */
[----:B------:R-:W-:Y:S02]  /*1540*/  IMAD.IADD R3, R4, 0x1, -R3 ;  /* 0x0000000104037824 */ /* 0x000fe400078e0a03 */
[----:B------:R-:W-:Y:S02]  /*1550*/  IMAD R52, R5, R7, R52 ;  /* 0x0000000705347224 */ /* 0x000fe400078e0234 */
[----:B------:R-:W-:-:S07]  /*1560*/  IMAD R51, R3, R2, R51 ;  /* 0x0000000203337224 */ /* 0x000fce00078e0233 */
.L_x_17:
[----:B------:R-:W-:Y:S01]  /*1570*/  BAR.SYNC.DEFER_BLOCKING 0x0 ;  /* 0x0000000000007b1d */ /* 0x000fe20000010000 */
[----:B------:R-:W-:Y:S01]  /*1580*/  UISETP.NE.AND UP1, UPT, UR8, 0x2, UPT ;  /* 0x000000020800788c */ /* 0x000fe2000bf25270 */
[----:B------:R-:W-:Y:S02]  /*1590*/  ISETP.NE.OR P5, PT, R0, 0x2, !P5 ;  /* 0x000000020000780c */ /* 0x000fe40006fa5670 */
[----:B------:R-:W-:-:S06]  /*15a0*/  LOP3.LUT R2, R65, 0x1f, RZ, 0xc0, !PT ;  /* 0x0000001f41027812 */ /* 0x000fcc00078ec0ff */
[----:B------:R-:W-:Y:S05]  /*15b0*/  BRA.U UP1, `(.L_x_18) ;  /* 0x0000001901c07547 */ /* 0x000fea000b800000 */
[----:B------:R-:W1:Y:S01]  /*15c0*/  LDCU UR13, c[0x0][0x38c] ;  /* 0x00007180ff0d77ac */ /* 0x000e620008000800 */
[----:B------:R-:W2:Y:S01]  /*15d0*/  LDC R8, c[0x0][0x370] ;  /* 0x0000dc00ff087b82 */ /* 0x000ea20000000800 */
[----:B------:R-:W-:Y:S01]  /*15e0*/  PLOP3.LUT P1, PT, PT, PT, UP2, 0x80, 0x8 ;  /* 0x000000000008781c */ /* 0x000fe20003f2f028 */
[----:B------:R-:W-:Y:S01]  /*15f0*/  IMAD.MOV.U32 R15, RZ, RZ, 0x1 ;  /* 0x00000001ff0f7424 */ /* 0x000fe200078e00ff */
[----:B------:R-:W-:Y:S01]  /*1600*/  ISETP.EQ.OR P4, PT, R2, RZ, P5 ;  /* 0x000000ff0200720c */ /* 0x000fe20002f82670 */
[----:B------:R-:W-:Y:S01]  /*1610*/  IMAD.MOV.U32 R14, RZ, RZ, RZ ;  /* 0x000000ffff0e7224 */ /* 0x000fe200078e00ff */
[----:B------:R-:W-:Y:S02]  /*1620*/  PLOP3.LUT P1, PT, P1, PT, PT, 0x8, 0x80 ;  /* 0x000000000080781c */ /* 0x000fe40000f2e170 */
[----:B------:R-:W-:Y:S01]  /*1630*/  CS2R R12, SRZ ;  /* 0x00000000000c7805 */ /* 0x000fe2000001ff00 */
[----:B------:R-:W-:Y:S01]  /*1640*/  IMAD.MOV.U32 R11, RZ, RZ, 0x1 ;  /* 0x00000001ff0b7424 */ /* 0x000fe200078e00ff */
[----:B------:R-:W4:Y:S01]  /*1650*/  LDC R0, c[0x0][0x374] ;  /* 0x0000dd00ff007b82 */ /* 0x000f220000000800 */
[----:B------:R-:W2:Y:S01]  /*1660*/  LDCU.64 UR22, c[0x0][0x348] ;  /* 0x00006900ff1677ac */ /* 0x000ea20008000a00 */
[----:B------:R-:W-:Y:S01]  /*1670*/  UMOV UR6, URZ ;  /* 0x000000ff00067c82 */ /* 0x000fe20008000000 */
[----:B-1----:R-:W-:-:S04]  /*1680*/  UIADD3 UR5, UPT, UPT, UR13, 0x3f, URZ ;  /* 0x0000003f0d057890 */ /* 0x002fc8000fffe0ff */
[----:B------:R-:W-:-:S04]  /*1690*/  USHF.R.S32.HI UR4, URZ, 0x1f, UR5 ;  /* 0x0000001fff047899 */ /* 0x000fc80008011405 */
[----:B------:R-:W-:-:S04]  /*16a0*/  ULEA.HI UR4, UR4, UR5, URZ, 0x6 ;  /* 0x0000000504047291 */ /* 0x000fc8000f8f30ff */
[----:B------:R-:W-:Y:S02]  /*16b0*/  USHF.R.S32.HI UR15, URZ, 0x6, UR4 ;  /* 0x00000006ff0f7899 */ /* 0x000fe40008011404 */
[----:B------:R-:W-:Y:S02]  /*16c0*/  UIADD3 UR4, UPT, UPT, UR13, -0x1, URZ ;  /* 0xffffffff0d047890 */ /* 0x000fe4000fffe0ff */
[----:B------:R-:W-:Y:S02]  /*16d0*/  UISETP.LT.U32.AND UP0, UPT, UR15, 0x15, UPT ;  /* 0x000000150f00788c */ /* 0x000fe4000bf01070 */
[----:B------:R-:W-:Y:S02]  /*16e0*/  UISETP.GE.U32.AND UP1, UPT, UR4, -0x7f, UPT ;  /* 0xffffff810400788c */ /* 0x000fe4000bf26070 */
[----:B------:R-:W-:Y:S02]  /*16f0*/  USEL UR14, UR15, 0x15, UP0 ;  /* 0x000000150f0e7887 */ /* 0x000fe40008000000 */
[----:B------:R-:W-:-:S02]  /*1700*/  UIADD3 UR13, UPT, UPT, UR13, 0x7e, URZ ;  /* 0x0000007e0d0d7890 */ /* 0x000fc4000fffe0ff */
[----:B------:R-:W-:Y:S02]  /*1710*/  UIADD3 UR5, UPT, UPT, UR14, -0x1, URZ ;  /* 0xffffffff0e057890 */ /* 0x000fe4000fffe0ff */
[----:B------:R-:W-:-:S03]  /*1720*/  UIADD3 UR7, UPT, UPT, UR15, -UR14, URZ ;  /* 0x8000000e0f077290 */ /* 0x000fc6000fffe0ff */
[----:B------:R-:W-:-:S04]  /*1730*/  @UP1 UIADD3 UR5, UPT, UPT, UR14, URZ, URZ ;  /* 0x000000ff0e051290 */ /* 0x000fc8000fffe0ff */
[----:B--2---:R-:W-:-:S12]  /*1740*/  UIADD3 UR5, UPT, UPT, UR5, 0x1, URZ ;  /* 0x0000000105057890 */ /* 0x004fd8000fffe0ff */
.L_x_36:
[----:B------:R-:W-:Y:S01]  /*1750*/  UISETP.NE.AND UP0, UPT, UR37, URZ, UPT ;  /* 0x000000ff2500728c */ /* 0x000fe2000bf05270 */
[----:B------:R-:W1:Y:S08]  /*1760*/  S2UR UR37, SR_CgaCtaId ;  /* 0x00000000002579c3 */ /* 0x000e700000008800 */
[----:B------:R-:W-:Y:S05]  /*1770*/  BRA.U UP0, `(.L_x_19) ;  /* 0x0000000100347547 */ /* 0x000fea000b800000 */
[----:B------:R-:W2:Y:S01]  /*1780*/  S2R R2, SR_CgaCtaId ;  /* 0x0000000000027919 */ /* 0x000ea20000008800 */
[----:B------:R-:W-:-:S04]  /*1790*/  MOV R3, 0x400 ;  /* 0x0000040000037802 */ /* 0x000fc80000000f00 */
[----:B--2---:R-:W-:Y:S02]  /*17a0*/  LEA R2, R2, R3, 0x18 ;  /* 0x0000000302027211 */ /* 0x004fe400078ec0ff */
[----:B------:R-:W-:-:S03]  /*17b0*/  SHF.L.U32 R3, R11, 0x1f, RZ ;  /* 0x0000001f0b037819 */ /* 0x000fc600000006ff */
[----:B------:R-:W-:-:S04]  /*17c0*/  IMAD R2, R12, 0x8, R2 ;  /* 0x000000080c027824 */ /* 0x000fc800078e0202 */
[----:B------:R-:W2:Y:S02]  /*17d0*/  SYNCS.PHASECHK.TRANS64.TRYWAIT P0, [R2+URZ+0x1f0], R3 ;  /* 0x0001f003020075a7 */ /* 0x000ea400080011ff */
[----:B--2---:R-:W-:Y:S05]  /*17e0*/  @!P0 BRA `(.L_x_20) ;  /* 0x00000050007c8947 */ /* 0x004fea0003800000 */
.L_x_120:
[----:B------:R-:W-:Y:S01]  /*17f0*/  VIADD R12, R12, 0x1 ;  /* 0x000000010c0c7836 */ /* 0x000fe20000000000 */
[----:B------:R2:W-:Y:S04]  /*1800*/  SYNCS.ARRIVE.TRANS64.A1T0 RZ, [R2+URZ+0x1e0], RZ ;  /* 0x0001e0ff02ff79a7 */ /* 0x0005e800081000ff */
[----:B------:R-:W-:-:S04]  /*1810*/  ISETP.NE.AND P0, PT, R12, 0x2, PT ;  /* 0x000000020c00780c */ /* 0x000fc80003f05270 */
[----:B------:R-:W-:Y:S02]  /*1820*/  SEL R12, R12, RZ, P0 ;  /* 0x000000ff0c0c7207 */ /* 0x000fe40000000000 */
[----:B--2---:R-:W-:-:S04]  /*1830*/  SEL R2, RZ, 0x1, P0 ;  /* 0x00000001ff027807 */ /* 0x004fc80000000000 */
[----:B------:R-:W-:-:S07]  /*1840*/  LOP3.LUT R11, R11, R2, RZ, 0x3c, !PT ;  /* 0x000000020b0b7212 */ /* 0x000fce00078e3cff */
.L_x_19:
[----:B------:R-:W-:Y:S01]  /*1850*/  UMOV UR4, 0x400 ;  /* 0x0000040000047882 */ /* 0x000fe20000000000 */
[----:B------:R-:W-:Y:S01]  /*1860*/  SHF.L.U32 R2, R15, 0x1f, RZ ;  /* 0x0000001f0f027819 */ /* 0x000fe200000006ff */
[----:B-1----:R-:W-:Y:S01]  /*1870*/  ULEA UR4, UR37, UR4, 0x18 ;  /* 0x0000000425047291 */ /* 0x002fe2000f8ec0ff */
[----:B------:R-:W-:Y:S01]  /*1880*/  R2UR UR35, R52 ;  /* 0x00000000342372ca */ /* 0x000fe200000e0000 */
[----:B------:R-:W-:Y:S01]  /*1890*/  UISETP.GE.U32.AND UP0, UPT, UR13, 0x7f, UPT ;  /* 0x0000007f0d00788c */ /* 0x000fe2000bf06070 */
[----:B------:R-:W-:Y:S01]  /*18a0*/  R2UR UR11, R51 ;  /* 0x00000000330b72ca */ /* 0x000fe200000e0000 */
[----:B------:R-:W-:Y:S01]  /*18b0*/  ULEA UR8, UR6, UR4, 0x3 ;  /* 0x0000000406087291 */ /* 0x000fe2000f8e18ff */
[----:B------:R-:W-:-:S08]  /*18c0*/  UMOV UR24, URZ ;  /* 0x000000ff00187c82 */ /* 0x000fd00008000000 */
[----:B------:R1:W2:Y:S01]  /*18d0*/  SYNCS.PHASECHK.TRANS64.TRYWAIT P0, [UR8+0xa8], R2 ;  /* 0x0000a802ff0075a7 */ /* 0x0002a20008001108 */
[----:B------:R-:W-:Y:S02]  /*18e0*/  USHF.L.U32 UR35, UR35, 0x6, URZ ;  /* 0x0000000623237899 */ /* 0x000fe400080006ff */
[----:B------:R-:W-:Y:S01]  /*18f0*/  USHF.L.U32 UR11, UR11, 0x4, URZ ;  /* 0x000000040b0b7899 */ /* 0x000fe200080006ff */
[----:B------:R-:W-:Y:S11]  /*1900*/  BRA.U !UP0, `(.L_x_21) ;  /* 0x0000000108a87547 */ /* 0x000ff6000b800000 */
[----:B------:R-:W-:Y:S01]  /*1910*/  UMOV UR16, URZ ;  /* 0x000000ff00107c82 */ /* 0x000fe20008000000 */
[----:B------:R-:W-:-:S05]  /*1920*/  UMOV UR17, UR6 ;  /* 0x0000000600117c82 */ /* 0x000fca0008000000 */
.L_x_26:
[----:B-1----:R-:W-:Y:S01]  /*1930*/  ULEA UR33, UR17, UR4, 0x3 ;  /* 0x0000000411217291 */ /* 0x002fe2000f8e18ff */
[----:B--2---:R-:W-:Y:S01]  /*1940*/  @!P5 MOV R3, 0x2800 ;  /* 0x000028000003d802 */ /* 0x004fe20000000f00 */
[----:B--2---:R-:W-:Y:S10]  /*1950*/  @P0 BRA `(.L_x_22) ;  /* 0x00000000000c0947 */ /* 0x004ff40003800000 */
[----:B------:R-:W-:-:S04]  /*1960*/  SHF.L.U32 R4, R15, 0x1f, RZ ;  /* 0x0000001f0f047819 */ /* 0x000fc800000006ff */
[----:B------:R-:W2:Y:S02]  /*1970*/  SYNCS.PHASECHK.TRANS64.TRYWAIT P0, [UR33+0xa8], R4 ;  /* 0x0000a804ff0075a7 */ /* 0x000ea40008001121 */
[----:B--2---:R-:W-:Y:S05]  /*1980*/  @!P0 BRA `(.L_x_23) ;  /* 0x0000005000288947 */ /* 0x004fea0003800000 */
.L_x_22:
[----:B------:R2:W-:Y:S01]  /*1990*/  @!P5 SYNCS.ARRIVE.TRANS64 RZ, [UR33], R3 ;  /* 0x00000003ffffd9a7 */ /* 0x0005e20008000021 */
[----:B------:R-:W-:Y:S04]  /*19a0*/  BSSY.RECONVERGENT B0, `(.L_x_24) ;  /* 0x0000003000007945 */ /* 0x000fe80003800200 */
[----:B------:R-:W-:Y:S05]  /*19b0*/  @P4 BRA `(.L_x_25) ;  /* 0x0000000000044947 */ /* 0x000fea0003800000 */
[----:B------:R-:W-:Y:S05]  /*19c0*/  BPT.TRAP 0x1 ;  /* 0x000000040000795c */ /* 0x000fea0000300000 */
.L_x_25:
[----:B------:R-:W-:Y:S05]  /*19d0*/  BSYNC.RECONVERGENT B0 ;  /* 0x0000000000007941 */ /* 0x000fea0003800200 */
.L_x_24:
[----:B------:R-:W-:Y:S02]  /*19e0*/  UIADD3 UR6, UPT, UPT, UR17, 0x1, URZ ;  /* 0x0000000111067890 */ /* 0x000fe4000fffe0ff */
[----:B------:R-:W-:Y:S02]  /*19f0*/  ULEA UR32, UR17, UR4, 0xd ;  /* 0x0000000411207291 */ /* 0x000fe4000f8e68ff */
[----:B------:R-:W-:Y:S02]  /*1a00*/  UISETP.NE.AND UP0, UPT, UR6, 0x15, UPT ;  /* 0x000000150600788c */ /* 0x000fe4000bf05270 */
[----:B------:R-:W-:Y:S02]  /*1a10*/  UIADD3 UR26, UP1, UPT, UR22, 0x80, URZ ;  /* 0x00000080161a7890 */ /* 0x000fe4000ff3e0ff */
[----:B------:R-:W-:Y:S02]  /*1a20*/  USEL UR9, URZ, 0x1, UP0 ;  /* 0x00000001ff097887 */ /* 0x000fe40008000000 */
[----:B------:R-:W-:-:S02]  /*1a30*/  USEL UR6, UR6, URZ, UP0 ;  /* 0x000000ff06067287 */ /* 0x000fc40008000000 */
[----:B------:R-:W-:Y:S02]  /*1a40*/  UIADD3 UR20, UP0, UPT, UR22, 0x180, URZ ;  /* 0x0000018016147890 */ /* 0x000fe4000ff1e0ff */
[----:B------:R-:W-:Y:S01]  /*1a50*/  ULEA UR8, UR6, UR4, 0x3 ;  /* 0x0000000406087291 */ /* 0x000fe2000f8e18ff */
[----:B------:R-:W-:Y:S01]  /*1a60*/  LOP3.LUT R15, R15, UR9, RZ, 0x3c, !PT ;  /* 0x000000090f0f7c12 */ /* 0x000fe2000f8e3cff */
[----:B------:R-:W-:Y:S02]  /*1a70*/  USHF.L.U32 UR34, UR16, 0x6, URZ ;  /* 0x0000000610227899 */ /* 0x000fe400080006ff */
[----:B------:R-:W-:Y:S01]  /*1a80*/  UIADD3.X UR27, UPT, UPT, URZ, UR23, URZ, UP1, !UPT ;  /* 0x00000017ff1b7290 */ /* 0x000fe20008ffe4ff */
[----:B-1----:R-:W-:Y:S01]  /*1a90*/  SHF.L.U32 R2, R15, 0x1f, RZ ;  /* 0x0000001f0f027819 */ /* 0x002fe200000006ff */
[----:B------:R-:W-:Y:S02]  /*1aa0*/  UIADD3 UR32, UPT, UPT, UR32, 0x2600, URZ ;  /* 0x0000260020207890 */ /* 0x000fe4000fffe0ff */
[----:B------:R-:W-:Y:S01]  /*1ab0*/  UIADD3.X UR21, UPT, UPT, URZ, UR23, URZ, UP0, !UPT ;  /* 0x00000017ff157290 */ /* 0x000fe200087fe4ff */
[----:B------:R1:W1:Y:S01]  /*1ac0*/  SYNCS.PHASECHK.TRANS64.TRYWAIT P0, [UR8+0xa8], R2 ;  /* 0x0000a802ff0075a7 */ /* 0x0002620008001108 */
[----:B------:R-:W-:Y:S01]  /*1ad0*/  ULEA UR8, UR17, UR4, 0xb ;  /* 0x0000000411087291 */ /* 0x000fe2000f8e58ff */
[----:B------:R-:W-:Y:S01]  /*1ae0*/  UMOV UR18, 0x0 ;  /* 0x0000000000127882 */ /* 0x000fe20000000000 */
[----:B------:R-:W-:-:S02]  /*1af0*/  UMOV UR19, 0x10000000 ;  /* 0x1000000000137882 */ /* 0x000fc40000000000 */
[----:B------:R-:W-:Y:S01]  /*1b00*/  UIADD3 UR8, UPT, UPT, UR8, 0x2c600, URZ ;  /* 0x0002c60008087890 */ /* 0x000fe2000fffe0ff */
[----:B------:R1:W-:Y:S01]  /*1b10*/  UTMALDG.3D [UR32], [UR26], desc[UR18] ;  /* 0x000012201a0075b4 */ /* 0x0003e20008011000 */
[----:B------:R-:W-:Y:S01]  /*1b20*/  UMOV UR12, UR36 ;  /* 0x00000024000c7c82 */ /* 0x000fe20008000000 */
[----:B------:R-:W-:Y:S01]  /*1b30*/  UMOV UR9, UR33 ;  /* 0x0000002100097c82 */ /* 0x000fe20008000000 */
[----:B------:R-:W-:Y:S01]  /*1b40*/  UMOV UR10, UR34 ;  /* 0x00000022000a7c82 */ /* 0x000fe20008000000 */
[----:B------:R-:W-:Y:S01]  /*1b50*/  UIADD3 UR16, UPT, UPT, UR16, 0x1, URZ ;  /* 0x0000000110107890 */ /* 0x000fe2000fffe0ff */
[----:B------:R-:W-:Y:S01]  /*1b60*/  UMOV UR24, UR5 ;  /* 0x0000000500187c82 */ /* 0x000fe20008000000 */
[----:B------:R-:W-:Y:S02]  /*1b70*/  UMOV UR17, UR6 ;  /* 0x0000000600117c82 */ /* 0x000fe40008000000 */
[----:B------:R1:W-:Y:S01]  /*1b80*/  UTMALDG.3D [UR8], [UR20], desc[UR18] ;  /* 0x00001208140075b4 */ /* 0x0003e20008011000 */
[----:B------:R-:W-:-:S09]  /*1b90*/  UISETP.NE.AND UP0, UPT, UR16, UR5, UPT ;  /* 0x000000051000728c */ /* 0x000fd2000bf05270 */
[----:B------:R-:W-:Y:S05]  /*1ba0*/  BRA.U UP0, `(.L_x_26) ;  /* 0xfffffffd00607547 */ /* 0x000fea000b83ffff */
.L_x_21:
[----:B-1----:R-:W-:Y:S01]  /*1bb0*/  ULEA UR8, UR6, UR4, 0x3 ;  /* 0x0000000406087291 */ /* 0x002fe2000f8e18ff */
[----:B------:R-:W-:Y:S01]  /*1bc0*/  SHF.L.U32 R2, R15, 0x1f, RZ ;  /* 0x0000001f0f027819 */ /* 0x000fe200000006ff */
[----:B------:R-:W-:Y:S01]  /*1bd0*/  @!P1 SYNCS.ARRIVE.TRANS64.A1T0 RZ, [UR4+0x178], RZ ;  /* 0x000178ffffff99a7 */ /* 0x000fe20008100004 */
[----:B------:R-:W-:-:S06]  /*1be0*/  UISETP.GT.AND UP0, UPT, UR15, UR14, UPT ;  /* 0x0000000e0f00728c */ /* 0x000fcc000bf04270 */
[----:B--2---:R1:W2:Y:S03]  /*1bf0*/  SYNCS.PHASECHK.TRANS64.TRYWAIT P0, [UR8+0xa8], R2 ;  /* 0x0000a802ff0075a7 */ /* 0x0042a60008001108 */
[----:B------:R-:W-:Y:S05]  /*1c00*/  BRA.U !UP0, `(.L_x_27) ;  /* 0x0000000108ac7547 */ /* 0x000fea000b800000 */
[----:B------:R-:W-:Y:S01]  /*1c10*/  UIADD3 UR21, UPT, UPT, UR7, UR24, URZ ;  /* 0x0000001807157290 */ /* 0x000fe2000fffe0ff */
[----:B------:R-:W-:-:S11]  /*1c20*/  UMOV UR25, UR6 ;  /* 0x0000000600197c82 */ /* 0x000fd60008000000 */
.L_x_32:
[----:B-1----:R-:W-:Y:S01]  /*1c30*/  ULEA UR17, UR25, UR4, 0x3 ;  /* 0x0000000419117291 */ /* 0x002fe2000f8e18ff */
[----:B--2---:R-:W-:Y:S01]  /*1c40*/  @!P5 MOV R3, 0x2800 ;  /* 0x000028000003d802 */ /* 0x004fe20000000f00 */
[----:B--2---:R-:W-:Y:S10]  /*1c50*/  @P0 BRA `(.L_x_28) ;  /* 0x00000000000c0947 */ /* 0x004ff40003800000 */
[----:B------:R-:W-:-:S04]  /*1c60*/  SHF.L.U32 R4, R15, 0x1f, RZ ;  /* 0x0000001f0f047819 */ /* 0x000fc800000006ff */
[----:B------:R-:W2:Y:S02]  /*1c70*/  SYNCS.PHASECHK.TRANS64.TRYWAIT P0, [UR17+0xa8], R4 ;  /* 0x0000a804ff0075a7 */ /* 0x000ea40008001111 */
[----:B--2---:R-:W-:Y:S05]  /*1c80*/  @!P0 BRA `(.L_x_29) ;  /* 0x0000004c00808947 */ /* 0x004fea0003800000 */
.L_x_28:
[----:B------:R2:W-:Y:S01]  /*1c90*/  @!P5 SYNCS.ARRIVE.TRANS64 RZ, [UR17], R3 ;  /* 0x00000003ffffd9a7 */ /* 0x0005e20008000011 */
[----:B------:R-:W-:Y:S04]  /*1ca0*/  BSSY.RECONVERGENT B0, `(.L_x_30) ;  /* 0x0000003000007945 */ /* 0x000fe80003800200 */
[----:B------:R-:W-:Y:S05]  /*1cb0*/  @P4 BRA `(.L_x_31) ;  /* 0x0000000000044947 */ /* 0x000fea0003800000 */
[----:B------:R-:W-:Y:S05]  /*1cc0*/  BPT.TRAP 0x1 ;  /* 0x000000040000795c */ /* 0x000fea0000300000 */
.L_x_31:
[----:B------:R-:W-:Y:S05]  /*1cd0*/  BSYNC.RECONVERGENT B0 ;  /* 0x0000000000007941 */ /* 0x000fea0003800200 */
.L_x_30:
        /* <DEDUP_REMOVED lines=10> */
[----:B------:R-:W-:Y:S01]  /*1d80*/  UIADD3 UR16, UPT, UPT, UR16, 0x2600, URZ ;  /* 0x0000260010107890 */ /* 0x000fe2000fffe0ff */
[----:B-1----:R-:W-:Y:S01]  /*1d90*/  SHF.L.U32 R2, R15, 0x1f, RZ ;  /* 0x0000001f0f027819 */ /* 0x002fe200000006ff */
[----:B------:R-:W-:Y:S02]  /*1da0*/  UIADD3.X UR31, UPT, UPT, URZ, UR23, URZ, UP1, !UPT ;  /* 0x00000017ff1f7290 */ /* 0x000fe40008ffe4ff */
[----:B------:R-:W-:Y:S01]  /*1db0*/  UIADD3.X UR29, UPT, UPT, URZ, UR23, URZ, UP0, !UPT ;  /* 0x00000017ff1d7290 */ /* 0x000fe200087fe4ff */
[----:B------:R1:W1:Y:S01]  /*1dc0*/  SYNCS.PHASECHK.TRANS64.TRYWAIT P0, [UR8+0xa8], R2 ;  /* 0x0000a802ff0075a7 */ /* 0x0002620008001108 */
[----:B------:R-:W-:Y:S01]  /*1dd0*/  ULEA UR8, UR25, UR4, 0xb ;  /* 0x0000000419087291 */ /* 0x000fe2000f8e58ff */
[----:B------:R-:W-:Y:S01]  /*1de0*/  UMOV UR26, 0x0 ;  /* 0x00000000001a7882 */ /* 0x000fe20000000000 */
[----:B------:R-:W-:-:S02]  /*1df0*/  UMOV UR27, 0x10000000 ;  /* 0x10000000001b7882 */ /* 0x000fc40000000000 */
[----:B------:R-:W-:Y:S01]  /*1e00*/  UIADD3 UR8, UPT, UPT, UR8, 0x2c600, URZ ;  /* 0x0002c60008087890 */ /* 0x000fe2000fffe0ff */
[----:B------:R-:W-:Y:S01]  /*1e10*/  UMOV UR19, UR35 ;  /* 0x0000002300137c82 */ /* 0x000fe20008000000 */
[----:B------:R-:W-:Y:S01]  /*1e20*/  UMOV UR20, UR36 ;  /* 0x0000002400147c82 */ /* 0x000fe20008000000 */
[----:B------:R-:W-:Y:S01]  /*1e30*/  UMOV UR12, UR36 ;  /* 0x00000024000c7c82 */ /* 0x000fe20008000000 */
[----:B------:R-:W-:Y:S01]  /*1e40*/  UMOV UR9, UR17 ;  /* 0x0000001100097c82 */ /* 0x000fe20008000000 */
[----:B------:R-:W-:Y:S01]  /*1e50*/  UMOV UR10, UR18 ;  /* 0x00000012000a7c82 */ /* 0x000fe20008000000 */
[----:B------:R1:W-:Y:S01]  /*1e60*/  UTMALDG.3D [UR16], [UR30], desc[UR26] ;  /* 0x00001a101e0075b4 */ /* 0x0003e20008011000 */
[----:B------:R-:W-:Y:S01]  /*1e70*/  UIADD3 UR24, UPT, UPT, UR24, 0x1, URZ ;  /* 0x0000000118187890 */ /* 0x000fe2000fffe0ff */
[----:B------:R-:W-:-:S03]  /*1e80*/  UMOV UR25, UR6 ;  /* 0x0000000600197c82 */ /* 0x000fc60008000000 */
[----:B------:R-:W-:Y:S01]  /*1e90*/  UISETP.NE.AND UP0, UPT, UR24, UR21, UPT ;  /* 0x000000151800728c */ /* 0x000fe2000bf05270 */
[----:B------:R1:W-:Y:S08]  /*1ea0*/  UTMALDG.3D [UR8], [UR28], desc[UR26] ;  /* 0x00001a081c0075b4 */ /* 0x0003f00008011000 */
[----:B------:R-:W-:Y:S05]  /*1eb0*/  BRA.U UP0, `(.L_x_32) ;  /* 0xfffffffd005c7547 */ /* 0x000fea000b83ffff */
.L_x_27:
[C---:B-1----:R-:W-:Y:S01]  /*1ec0*/  LEA R2, R14.reuse, UR4, 0x3 ;  /* 0x000000040e027c11 */ /* 0x042fe2000f8e18ff */
[----:B------:R-:W-:Y:S01]  /*1ed0*/  NOP ;  /* 0x0000000000007918 */ /* 0x000fe20000000000 */
[----:B--2---:R-:W-:Y:S02]  /*1ee0*/  SHF.L.U32 R3, R13, 0x1f, RZ ;  /* 0x0000001f0d037819 */ /* 0x004fe400000006ff */
[----:B------:R-:W-:Y:S02]  /*1ef0*/  LEA R4, R14, UR4, 0x4 ;  /* 0x000000040e047c11 */ /* 0x000fe4000f8e20ff */
[----:B------:R-:W1:Y:S02]  /*1f00*/  SYNCS.PHASECHK.TRANS64.TRYWAIT P0, [R2+URZ+0x180], R3 ;  /* 0x00018003020075a7 */ /* 0x000e6400080011ff */
[----:B-1----:R-:W-:Y:S05]  /*1f10*/  @!P0 BRA `(.L_x_33) ;  /* 0x0000004800f48947 */ /* 0x002fea0003800000 */
.L_x_123:
[----:B------:R-:W2:Y:S01]  /*1f20*/  LDS.128 R4, [R4+0x210] ;  /* 0x0002100004047984 */ /* 0x000ea20000000c00 */
[----:B---3--:R-:W-:Y:S01]  /*1f30*/  ISETP.GE.AND P0, PT, R22, 0x1, PT ;  /* 0x000000011600780c */ /* 0x008fe20003f06270 */
[----:B-1----:R-:W-:Y:S01]  /*1f40*/  VIADD R2, R2, 0x190 ;  /* 0x0000019002027836 */ /* 0x002fe20000000000 */
[----:B------:R-:W-:Y:S01]  /*1f50*/  @!PT LDS RZ, [RZ] ;  /* 0x00000000fffff984 */ /* 0x000fe20000000800 */
[----:B------:R-:W-:Y:S01]  /*1f60*/  @!PT LDS RZ, [RZ] ;  /* 0x00000000fffff984 */ /* 0x000fe20000000800 */
[----:B------:R-:W-:Y:S01]  /*1f70*/  @!PT LDS RZ, [RZ] ;  /* 0x00000000fffff984 */ /* 0x000fe20000000800 */
[----:B------:R-:W-:Y:S01]  /*1f80*/  @!PT LDS RZ, [RZ] ;  /* 0x00000000fffff984 */ /* 0x000fe20000000800 */
[----:B------:R1:W-:Y:S06]  /*1f90*/  MEMBAR.ALL.CTA ;  /* 0x0000000000007992 */ /* 0x0003ec0000008000 */
[----:B-1----:R-:W1:Y:S01]  /*1fa0*/  FENCE.VIEW.ASYNC.S ;  /* 0x00000000000073c6 */ /* 0x002e620000000000 */
[----:B------:R-:W-:-:S04]  /*1fb0*/  PRMT R2, RZ, 0x654, R2 ;  /* 0x00000654ff027816 */ /* 0x000fc80000000002 */
[----:B-1----:R1:W-:Y:S01]  /*1fc0*/  SYNCS.ARRIVE.TRANS64.RED.A1T0 RZ, [R2+URZ], RZ ;  /* 0x000000ff02ff79a7 */ /* 0x0023e200081004ff */
[----:B--2---:R-:W-:-:S13]  /*1fd0*/  LOP3.LUT P2, RZ, R6, 0x1, RZ, 0xc0, !PT ;  /* 0x0000000106ff7812 */ /* 0x004fda000784c0ff */
[----:B------:R-:W-:Y:S01]  /*1fe0*/  @P2 SHF.R.U32.HI R3, RZ, 0x10, R5 ;  /* 0x00000010ff032819 */ /* 0x000fe20000011605 */
[----:B------:R-:W-:Y:S01]  /*1ff0*/  VOTEU.ANY UP0, P2 ;  /* 0x0000000000ff7886 */ /* 0x000fe20001000100 */
[----:B------:R-:W-:Y:S02]  /*2000*/  @P2 MOV R10, R4 ;  /* 0x00000004000a2202 */ /* 0x000fe40000000f00 */
[----:B------:R-:W-:Y:S02]  /*2010*/  @P2 R2UR.BROADCAST UR8, R3 ;  /* 0x00000000030822ca */ /* 0x000fe400008e0000 */
[----:B------:R-:W-:-:S11]  /*2020*/  @P2 LOP3.LUT R9, R5, 0xffff, RZ, 0xc0, !PT ;  /* 0x0000ffff05092812 */ /* 0x000fd600078ec0ff */
[----:B------:R-:W-:Y:S01]  /*2030*/  @UP0 UMOV UR36, UR8 ;  /* 0x0000000800240c82 */ /* 0x000fe20008000000 */
[----:B-1----:R-:W-:Y:S05]  /*2040*/  @!P0 BRA `(.L_x_34) ;  /* 0x0000000000b88947 */ /* 0x002fea0003800000 */
[----:B------:R-:W4:Y:S01]  /*2050*/  LDC.64 R4, c[0x0][0xb18] ;  /* 0x0002c600ff047b82 */ /* 0x000f220000000a00 */
[----:B------:R-:W-:-:S07]  /*2060*/  ISETP.NE.AND P3, PT, R22, 0x1, PT ;  /* 0x000000011600780c */ /* 0x000fce0003f65270 */
[----:B------:R-:W1:Y:S08]  /*2070*/  LDC.64 R6, c[0x0][0xb10] ;  /* 0x0002c400ff067b82 */ /* 0x000e700000000a00 */
[----:B------:R-:W2:Y:S08]  /*2080*/  LDC R16, c[0x0][0xb20] ;  /* 0x0002c800ff107b82 */ /* 0x000eb00000000800 */
[----:B------:R-:W3:Y:S01]  /*2090*/  LDC R17, c[0x0][0xb0c] ;  /* 0x0002c300ff117b82 */ /* 0x000ee20000000800 */
[----:B----4-:R-:W-:Y:S01]  /*20a0*/  IMAD.HI.U32 R19, R0, R5, RZ ;  /* 0x0000000500137227 */ /* 0x010fe200078e00ff */
[----:B------:R-:W-:-:S03]  /*20b0*/  ISETP.NE.AND P0, PT, R4, 0x1, PT ;  /* 0x000000010400780c */ /* 0x000fc60003f05270 */
[----:B------:R-:W-:-:S03]  /*20c0*/  IMAD.HI.U32 R5, R9, R5, RZ ;  /* 0x0000000509057227 */ /* 0x000fc600078e00ff */
[----:B------:R-:W4:Y:S01]  /*20d0*/  LDC.64 R2, c[0x0][0xb28] ;  /* 0x0002ca00ff027b82 */ /* 0x000f220000000a00 */
[----:B-1----:R-:W-:-:S04]  /*20e0*/  IMAD.HI.U32 R20, R8, R6, RZ ;  /* 0x0000000608147227 */ /* 0x002fc800078e00ff */
[----:B------:R-:W-:Y:S01]  /*20f0*/  IMAD.HI.U32 R21, R10, R6, RZ ;  /* 0x000000060a157227 */ /* 0x000fe200078e00ff */
[----:B------:R-:W-:Y:S02]  /*2100*/  SHF.R.U32.HI R20, RZ, R7, R20 ;  /* 0x00000007ff147219 */ /* 0x000fe40000011614 */
[-C--:B--2---:R-:W-:Y:S02]  /*2110*/  SHF.R.U32.HI R19, RZ, R16.reuse, R19 ;  /* 0x00000010ff137219 */ /* 0x084fe40000011613 */
[----:B------:R-:W-:Y:S02]  /*2120*/  SHF.R.U32.HI R5, RZ, R16, R5 ;  /* 0x00000010ff057219 */ /* 0x000fe40000011605 */
[----:B------:R-:W-:Y:S02]  /*2130*/  SEL R19, R0, R19, !P0 ;  /* 0x0000001300137207 */ /* 0x000fe40004000000 */
[----:B------:R-:W-:Y:S02]  /*2140*/  SHF.R.U32.HI R21, RZ, R7, R21 ;  /* 0x00000007ff157219 */ /* 0x000fe40000011615 */
[----:B---3--:R-:W-:-:S02]  /*2150*/  ISETP.NE.AND P1, PT, R17, 0x1, PT ;  /* 0x000000011100780c */ /* 0x008fc40003f25270 */
[----:B------:R-:W-:Y:S02]  /*2160*/  SEL R5, R9, R5, !P0 ;  /* 0x0000000509057207 */ /* 0x000fe40004000000 */
[----:B------:R-:W-:Y:S02]  /*2170*/  SEL R20, R8, R20, !P1 ;  /* 0x0000001408147207 */ /* 0x000fe40004800000 */
[----:B------:R-:W-:Y:S01]  /*2180*/  SEL R21, R10, R21, !P1 ;  /* 0x000000150a157207 */ /* 0x000fe20004800000 */
[----:B----4-:R-:W-:-:S04]  /*2190*/  IMAD.HI.U32 R18, R19, R2, RZ ;  /* 0x0000000213127227 */ /* 0x010fc800078e00ff */
        /* <DEDUP_REMOVED lines=10> */
[----:B------:R-:W-:-:S04]  /*2240*/  @!P0 IMAD.HI.U32 R7, R21, R2, RZ ;  /* 0x0000000215078227 */ /* 0x000fc800078e00ff */
[----:B------:R-:W-:Y:S01]  /*2250*/  IMAD.MOV R2, RZ, RZ, -R6 ;  /* 0x000000ffff027224 */ /* 0x000fe200078e0a06 */
[----:B------:R-:W-:Y:S02]  /*2260*/  @!P0 SHF.R.U32.HI R3, RZ, R3, R7 ;  /* 0x00000003ff038219 */ /* 0x000fe40000011607 */
[----:B------:R-:W-:Y:S01]  /*2270*/  IADD3 R7, PT, PT, -R5, RZ, RZ ;  /* 0x000000ff05077210 */ /* 0x000fe20007ffe1ff */
[----:B------:R-:W-:Y:S01]  /*2280*/  IMAD R2, R22, R2, R5 ;  /* 0x0000000216027224 */ /* 0x000fe200078e0205 */
        /* <DEDUP_REMOVED lines=10> */
.L_x_34:
[----:B------:R-:W1:Y:S02]  /*2330*/  LDCU UR8, c[0x0][0xb30] ;  /* 0x00016600ff0877ac */ /* 0x000e640008000800 */
[----:B-1----:R-:W-:-:S09]  /*2340*/  UISETP.NE.AND UP0, UPT, UR8, 0x1, UPT ;  /* 0x000000010800788c */ /* 0x002fd2000bf05270 */
[----:B------:R-:W-:Y:S05]  /*2350*/  BRA.U UP0, `(.L_x_35) ;  /* 0x0000000100407547 */ /* 0x000fea000b800000 */
[----:B------:R-:W1:Y:S08]  /*2360*/  LDC.64 R4, c[0x0][0xb10] ;  /* 0x0002c400ff047b82 */ /* 0x000e700000000a00 */
[----:B------:R-:W2:Y:S08]  /*2370*/  LDC.64 R2, c[0x0][0xb18] ;  /* 0x0002c600ff027b82 */ /* 0x000eb00000000a00 */
[----:B------:R-:W3:Y:S08]  /*2380*/  LDC R6, c[0x0][0xb20] ;  /* 0x0002c800ff067b82 */ /* 0x000ef00000000800 */
[----:B------:R-:W4:Y:S01]  /*2390*/  LDC R7, c[0x0][0xb0c] ;  /* 0x0002c300ff077b82 */ /* 0x000f220000000800 */
[----:B-1----:R-:W-:-:S05]  /*23a0*/  IMAD.HI.U32 R4, R10, R4, RZ ;  /* 0x000000040a047227 */ /* 0x002fca00078e00ff */
[----:B------:R-:W-:Y:S01]  /*23b0*/  SHF.R.U32.HI R4, RZ, R5, R4 ;  /* 0x00000005ff047219 */ /* 0x000fe20000011604 */
[----:B--2---:R-:W-:Y:S01]  /*23c0*/  IMAD.HI.U32 R3, R9, R3, RZ ;  /* 0x0000000309037227 */ /* 0x004fe200078e00ff */
[----:B------:R-:W-:-:S04]  /*23d0*/  ISETP.NE.AND P0, PT, R2, 0x1, PT ;  /* 0x000000010200780c */ /* 0x000fc80003f05270 */
[----:B---3--:R-:W-:-:S04]  /*23e0*/  SHF.R.U32.HI R3, RZ, R6, R3 ;  /* 0x00000006ff037219 */ /* 0x008fc80000011603 */
[----:B------:R-:W-:Y:S02]  /*23f0*/  SEL R3, R9, R3, !P0 ;  /* 0x0000000309037207 */ /* 0x000fe40004000000 */
[----:B----4-:R-:W-:-:S04]  /*2400*/  ISETP.NE.AND P1, PT, R7, 0x1, PT ;  /* 0x000000010700780c */ /* 0x010fc80003f25270 */
[----:B------:R-:W-:-:S05]  /*2410*/  SEL R4, R10, R4, !P1 ;  /* 0x000000040a047207 */ /* 0x000fca0004800000 */
[----:B------:R-:W-:Y:S02]  /*2420*/  IMAD.IADD R5, R3, 0x1, -R4 ;  /* 0x0000000103057824 */ /* 0x000fe400078e0a04 */
[----:B------:R-:W-:Y:S02]  /*2430*/  IMAD.IADD R3, R4, 0x1, -R3 ;  /* 0x0000000104037824 */ /* 0x000fe400078e0a03 */
[----:B------:R-:W-:Y:S02]  /*2440*/  IMAD R10, R5, R7, R10 ;  /* 0x00000007050a7224 */ /* 0x000fe400078e020a */
[----:B------:R-:W-:-:S07]  /*2450*/  IMAD R9, R3, R2, R9 ;  /* 0x0000000203097224 */ /* 0x000fce00078e0209 */
.L_x_35:
[----:B------:R-:W-:Y:S01]  /*2460*/  VIADD R14, R14, 0x1 ;  /* 0x000000010e0e7836 */ /* 0x000fe20000000000 */
[----:B------:R-:W-:Y:S01]  /*2470*/  PLOP3.LUT P1, PT, PT, PT, PT, 0x80, 0x8 ;  /* 0x000000000008781c */ /* 0x000fe20003f2f070 */
[----:B------:R-:W-:Y:S02]  /*2480*/  IMAD.IADD R52, R10, 0x1, R50 ;  /* 0x000000010a347824 */ /* 0x000fe400078e0232 */
[----:B------:R-:W-:Y:S01]  /*2490*/  IMAD.IADD R51, R9, 0x1, R31 ;  /* 0x0000000109337824 */ /* 0x000fe200078e021f */
[----:B------:R-:W-:-:S04]  /*24a0*/  ISETP.NE.AND P0, PT, R14, 0x2, PT ;  /* 0x000000020e00780c */ /* 0x000fc80003f05270 */
[----:B------:R-:W-:Y:S02]  /*24b0*/  SEL R2, RZ, 0x1, P0 ;  /* 0x00000001ff027807 */ /* 0x000fe40000000000 */
[----:B------:R-:W-:Y:S02]  /*24c0*/  SEL R14, R14, RZ, P0 ;  /* 0x000000ff0e0e7207 */ /* 0x000fe40000000000 */
[----:B------:R-:W-:Y:S01]  /*24d0*/  LOP3.LUT R13, R13, R2, RZ, 0x3c, !PT ;  /* 0x000000020d0d7212 */ /* 0x000fe200078e3cff */
[----:B------:R-:W-:Y:S06]  /*24e0*/  @P2 BRA `(.L_x_36) ;  /* 0xfffffff000982947 */ /* 0x000fec000383ffff */
[----:B------:R-:W-:Y:S01]  /*24f0*/  UIADD3 UR4, UPT, UPT, UR4, 0xa8, URZ ;  /* 0x000000a804047890 */ /* 0x000fe2000fffe0ff */
[----:B------:R-:W-:-:S03]  /*2500*/  SHF.L.U32 R2, R15, 0x1f, RZ ;  /* 0x0000001f0f027819 */ /* 0x000fc600000006ff */
[----:B------:R-:W-:-:S09]  /*2510*/  ULEA UR5, UR6, UR4, 0x3 ;  /* 0x0000000406057291 */ /* 0x000fd2000f8e18ff */
[----:B------:R-:W1:Y:S02]  /*2520*/  SYNCS.PHASECHK.TRANS64.TRYWAIT P0, [UR5], R2 ;  /* 0x00000002ff0075a7 */ /* 0x000e640008001105 */
[----:B-1----:R-:W-:Y:S05]  /*2530*/  @!P0 BRA `(.L_x_37) ;  /* 0x0000004400808947 */ /* 0x002fea0003800000 */
.L_x_125:
[----:B------:R-:W-:-:S04]  /*2540*/  UIADD3 UR6, UPT, UPT, UR6, 0x1, URZ ;  /* 0x0000000106067890 */ /* 0x000fc8000fffe0ff */
[----:B------:R-:W-:-:S04]  /*2550*/  UISETP.NE.AND UP0, UPT, UR6, 0x15, UPT ;  /* 0x000000150600788c */ /* 0x000fc8000bf05270 */
[----:B------:R-:W-:Y:S02]  /*2560*/  USEL UR7, URZ, 0x1, UP0 ;  /* 0x00000001ff077887 */ /* 0x000fe40008000000 */
[----:B------:R-:W-:-:S04]  /*2570*/  USEL UR6, UR6, URZ, UP0 ;  /* 0x000000ff06067287 */ /* 0x000fc80008000000 */
[----:B------:R-:W-:Y:S01]  /*2580*/  ULEA UR5, UR6, UR4, 0x3 ;  /* 0x0000000406057291 */ /* 0x000fe2000f8e18ff */
[----:B-1----:R-:W-:-:S04]  /*2590*/  LOP3.LUT R2, R15, UR7, RZ, 0x3c, !PT ;  /* 0x000000070f027c12 */ /* 0x002fc8000f8e3cff */
[----:B------:R-:W-:-:S04]  /*25a0*/  SHF.L.U32 R3, R2, 0x1f, RZ ;  /* 0x0000001f02037819 */ /* 0x000fc800000006ff */
[----:B------:R-:W1:Y:S02]  /*25b0*/  SYNCS.PHASECHK.TRANS64.TRYWAIT P0, [UR5], R3 ;  /* 0x00000003ff0075a7 */ /* 0x000e640008001105 */
[----:B-1----:R-:W-:Y:S05]  /*25c0*/  @!P0 BRA `(.L_x_38) ;  /* 0x0000004400748947 */ /* 0x002fea0003800000 */
.L_x_127:
[----:B------:R-:W-:-:S04]  /*25d0*/  UIADD3 UR6, UPT, UPT, UR6, 0x1, URZ ;  /* 0x0000000106067890 */ /* 0x000fc8000fffe0ff */
[----:B------:R-:W-:-:S04]  /*25e0*/  UISETP.NE.AND UP0, UPT, UR6, 0x15, UPT ;  /* 0x000000150600788c */ /* 0x000fc8000bf05270 */
[----:B------:R-:W-:Y:S02]  /*25f0*/  USEL UR7, URZ, 0x1, UP0 ;  /* 0x00000001ff077887 */ /* 0x000fe40008000000 */
[----:B------:R-:W-:-:S04]  /*2600*/  USEL UR6, UR6, URZ, UP0 ;  /* 0x000000ff06067287 */ /* 0x000fc80008000000 */
[----:B------:R-:W-:Y:S01]  /*2610*/  ULEA UR5, UR6, UR4, 0x3 ;  /* 0x0000000406057291 */ /* 0x000fe2000f8e18ff */
[----:B------:R-:W-:-:S04]  /*2620*/  LOP3.LUT R2, R2, UR7, RZ, 0x3c, !PT ;  /* 0x0000000702027c12 */ /* 0x000fc8000f8e3cff */
[----:B-1----:R-:W-:-:S04]  /*2630*/  SHF.L.U32 R3, R2, 0x1f, RZ ;  /* 0x0000001f02037819 */ /* 0x002fc800000006ff */
[----:B------:R-:W1:Y:S02]  /*2640*/  SYNCS.PHASECHK.TRANS64.TRYWAIT P0, [UR5], R3 ;  /* 0x00000003ff0075a7 */ /* 0x000e640008001105 */
[----:B-1----:R-:W-:Y:S05]  /*2650*/  @!P0 BRA `(.L_x_39) ;  /* 0x0000004400688947 */ /* 0x002fea0003800000 */
.L_x_129:
        /* <DEDUP_REMOVED lines=9> */
.L_x_131:
        /* <DEDUP_REMOVED lines=9> */
.L_x_133:
        /* <DEDUP_REMOVED lines=9> */
.L_x_135:
        /* <DEDUP_REMOVED lines=9> */
.L_x_137:
        /* <DEDUP_REMOVED lines=9> */
.L_x_139:
        /* <DEDUP_REMOVED lines=9> */
.L_x_141:
        /* <DEDUP_REMOVED lines=9> */
.L_x_143:
        /* <DEDUP_REMOVED lines=9> */
.L_x_145:
        /* <DEDUP_REMOVED lines=9> */
.L_x_147:
        /* <DEDUP_REMOVED lines=9> */
.L_x_149:
        /* <DEDUP_REMOVED lines=9> */
.L_x_151:
        /* <DEDUP_REMOVED lines=9> */
.L_x_153:
        /* <DEDUP_REMOVED lines=9> */
.L_x_155:
        /* <DEDUP_REMOVED lines=9> */
.L_x_157:
        /* <DEDUP_REMOVED lines=9> */
.L_x_159:
        /* <DEDUP_REMOVED lines=9> */
.L_x_161:
        /* <DEDUP_REMOVED lines=9> */
.L_x_163:
[----:B------:R-:W-:-:S04]  /*2ff0*/  UIADD3 UR6, UPT, UPT, UR6, 0x1, URZ ;  /* 0x0000000106067890 */ /* 0x000fc8000fffe0ff */
[----:B------:R-:W-:-:S04]  /*3000*/  UISETP.NE.AND UP0, UPT, UR6, 0x15, UPT ;  /* 0x000000150600788c */ /* 0x000fc8000bf05270 */
[----:B------:R-:W-:Y:S02]  /*3010*/  USEL UR5, URZ, 0x1, UP0 ;  /* 0x00000001ff057887 */ /* 0x000fe40008000000 */
[----:B------:R-:W-:-:S04]  /*3020*/  USEL UR6, UR6, URZ, UP0 ;  /* 0x000000ff06067287 */ /* 0x000fc80008000000 */
[----:B------:R-:W-:Y:S01]  /*3030*/  ULEA UR6, UR6, UR4, 0x3 ;  /* 0x0000000406067291 */ /* 0x000fe2000f8e18ff */
[----:B------:R-:W-:-:S04]  /*3040*/  LOP3.LUT R2, R2, UR5, RZ, 0x3c, !PT ;  /* 0x0000000502027c12 */ /* 0x000fc8000f8e3cff */
[----:B------:R-:W-:Y:S01]  /*3050*/  SHF.L.U32 R2, R2, 0x1f, RZ ;  /* 0x0000001f02027819 */ /* 0x000fe200000006ff */
[----:B-1--4-:R-:W-:-:S07]  /*3060*/  IMAD.U32 R0, RZ, RZ, UR6 ;  /* 0x00000006ff007e24 */ /* 0x012fce000f8e00ff */
.L_x_57:
[----:B-1----:R1:W2:Y:S02]  /*3070*/  SYNCS.PHASECHK.TRANS64.TRYWAIT P0, [R0+URZ], R2 ;  /* 0x00000002000075a7 */ /* 0x0022a400080011ff */
[----:B--2---:R-:W-:Y:S05]  /*3080*/  @!P0 NANOSLEEP.SYNCS 0x989680 ;  /* 0x009896800000895d */ /* 0x004fea0003900000 */
[----:B------:R-:W2:Y:S02]  /*3090*/  @!P0 SYNCS.PHASECHK.TRANS64 P0, [R0+URZ], R2 ;  /* 0x00000002000085a7 */ /* 0x000ea400080010ff */
[----:B--2---:R-:W-:Y:S05]  /*30a0*/  @P0 EXIT ;  /* 0x000000000000094d */ /* 0x004fea0003800000 */
[----:B------:R-:W-:Y:S05]  /*30b0*/  BRA `(.L_x_57) ;  /* 0xfffffffc00ec7947 */ /* 0x000fea000383ffff */
.L_x_18:
[----:B------:R-:W-:-:S04]  /*30c0*/  UISETP.NE.AND UP1, UPT, UR37, URZ, UPT ;  /* 0x000000ff2500728c */ /* 0x000fc8000bf25270 */
[----:B------:R-:W-:-:S09]  /*30d0*/  UISETP.NE.OR UP1, UPT, UR8, 0x1, UP1 ;  /* 0x000000010800788c */ /* 0x000fd20008f25670 */
[----:B------:R-:W-:Y:S05]  /*30e0*/  BRA.U UP1, `(.L_x_58) ;  /* 0x0000000501487547 */ /* 0x000fea000b800000 */
[----:B------:R-:W-:Y:S01]  /*30f0*/  ISETP.NE.AND P2, PT, R2, RZ, PT ;  /* 0x000000ff0200720c */ /* 0x000fe20003f45270 */
[----:B------:R-:W-:Y:S01]  /*3100*/  IMAD.MOV.U32 R12, RZ, RZ, 0x1 ;  /* 0x00000001ff0c7424 */ /* 0x000fe200078e00ff */
[----:B------:R-:W-:Y:S02]  /*3110*/  CS2R R10, SRZ ;  /* 0x00000000000a7805 */ /* 0x000fe4000001ff00 */
[----:B------:R-:W-:Y:S01]  /*3120*/  CS2R R8, SRZ ;  /* 0x0000000000087805 */ /* 0x000fe2000001ff00 */
[----:B------:R-:W-:Y:S01]  /*3130*/  UMOV UR4, 0x400 ;  /* 0x0000040000047882 */ /* 0x000fe20000000000 */
[----:B------:R-:W-:Y:S01]  /*3140*/  UMOV UR6, URZ ;  /* 0x000000ff00067c82 */ /* 0x000fe20008000000 */
[----:B------:R-:W-:-:S12]  /*3150*/  ULEA UR37, UR37, UR4, 0x18 ;  /* 0x0000000425257291 */ /* 0x000fd8000f8ec0ff */
.L_x_62:
[----:B------:R-:W-:Y:S02]  /*3160*/  LEA R0, R8, UR37, 0x3 ;  /* 0x0000002508007c11 */ /* 0x000fe4000f8e18ff */
[----:B------:R-:W-:-:S03]  /*3170*/  SHF.L.U32 R4, R9, 0x1f, RZ ;  /* 0x0000001f09047819 */ /* 0x000fc600000006ff */
[----:B------:R-:W-:Y:S01]  /*3180*/  VIADD R5, R0, 0x1f0 ;  /* 0x000001f000057836 */ /* 0x000fe20000000000 */
[----:B------:R-:W1:Y:S02]  /*3190*/  SYNCS.PHASECHK.TRANS64.TRYWAIT P0, [R0+URZ+0x1e0], R4 ;  /* 0x0001e004000075a7 */ /* 0x000e6400080011ff */
[----:B-1----:R-:W-:Y:S05]  /*31a0*/  @!P0 BRA `(.L_x_59) ;  /* 0x0000004000448947 */ /* 0x002fea0003800000 */
.L_x_164:
[----:B------:R-:W-:Y:S01]  /*31b0*/  ULEA UR5, UR6, UR37, 0x3 ;  /* 0x0000002506057291 */ /* 0x000fe2000f8e18ff */
[----:B-1----:R-:W-:Y:S01]  /*31c0*/  PRMT R0, RZ, 0x654, R5 ;  /* 0x00000654ff007816 */ /* 0x002fe20000000005 */
[----:B------:R-:W-:Y:S01]  /*31d0*/  @!P2 IMAD.MOV.U32 R4, RZ, RZ, 0x10 ;  /* 0x00000010ff04a424 */ /* 0x000fe200078e00ff */
[----:B------:R-:W-:Y:S01]  /*31e0*/  SHF.L.U32 R5, R12, 0x1f, RZ ;  /* 0x0000001f0c057819 */ /* 0x000fe200000006ff */
[----:B------:R-:W-:Y:S01]  /*31f0*/  UIADD3 UR4, UPT, UPT, UR5, 0x180, URZ ;  /* 0x0000018005047890 */ /* 0x000fe2000fffe0ff */
[----:B------:R1:W-:Y:S05]  /*3200*/  SYNCS.ARRIVE.TRANS64.RED.A1T0 RZ, [R0+URZ], RZ ;  /* 0x000000ff00ff79a7 */ /* 0x0003ea00081004ff */
[----:B------:R-:W-:Y:S01]  /*3210*/  IMAD.U32 R6, RZ, RZ, UR4 ;  /* 0x00000004ff067e24 */ /* 0x000fe2000f8e00ff */
[----:B------:R-:W2:Y:S04]  /*3220*/  SYNCS.PHASECHK.TRANS64.TRYWAIT P0, [UR5+0x190], R5 ;  /* 0x00019005ff0075a7 */ /* 0x000ea80008001105 */
[----:B------:R-:W-:Y:S01]  /*3230*/  PRMT R6, R2, 0x654, R6 ;  /* 0x0000065402067816 */ /* 0x000fe20000000006 */
[----:B-12---:R-:W-:Y:S06]  /*3240*/  @!P0 BRA `(.L_x_60) ;  /* 0x0000004000308947 */ /* 0x006fec0003800000 */
.L_x_166:
[----:B------:R-:W-:Y:S01]  /*3250*/  ULEA UR4, UR6, UR37, 0x4 ;  /* 0x0000002506047291 */ /* 0x000fe2000f8e20ff */
[----:B------:R-:W-:Y:S01]  /*3260*/  SEL R3, R6, R3, !P2 ;  /* 0x0000000306037207 */ /* 0x000fe20005000000 */
[----:B------:R-:W-:Y:S01]  /*3270*/  UIADD3 UR5, UPT, UPT, UR5, 0x180, URZ ;  /* 0x0000018005057890 */ /* 0x000fe2000fffe0ff */
[----:B-1----:R-:W-:Y:S01]  /*3280*/  LEA R0, R11, UR37, 0x3 ;  /* 0x000000250b007c11 */ /* 0x002fe2000f8e18ff */
[----:B------:R-:W-:Y:S01]  /*3290*/  UIADD3 UR4, UPT, UPT, UR4, 0x210, URZ ;  /* 0x0000021004047890 */ /* 0x000fe2000fffe0ff */
[----:B------:R1:W-:Y:S01]  /*32a0*/  @!P2 SYNCS.ARRIVE.TRANS64.RED RZ, [R3+URZ], R4 ;  /* 0x0000000403ffa9a7 */ /* 0x0003e200080004ff */
[----:B------:R-:W-:Y:S01]  /*32b0*/  UIADD3 UR6, UPT, UPT, UR6, 0x1, URZ ;  /* 0x0000000106067890 */ /* 0x000fe2000fffe0ff */
[----:B------:R-:W-:-:S03]  /*32c0*/  VIADD R8, R8, 0x1 ;  /* 0x0000000108087836 */ /* 0x000fc60000000000 */
[----:B------:R-:W-:Y:S02]  /*32d0*/  UISETP.NE.AND UP0, UPT, UR6, 0x2, UPT ;  /* 0x000000020600788c */ /* 0x000fe4000bf05270 */
[----:B------:R-:W-:Y:S01]  /*32e0*/  ISETP.NE.AND P0, PT, R8, 0x2, PT ;  /* 0x000000020800780c */ /* 0x000fe20003f05270 */
[----:B------:R-:W-:Y:S06]  /*32f0*/  UGETNEXTWORKID.BROADCAST [UR4], [UR5] ;  /* 0x00000000040073ca */ /* 0x000fec0008000100 */
[----:B------:R-:W-:Y:S02]  /*3300*/  USEL UR4, URZ, 0x1, UP0 ;  /* 0x00000001ff047887 */ /* 0x000fe40008000000 */
[----:B------:R-:W-:-:S04]  /*3310*/  USEL UR6, UR6, URZ, UP0 ;  /* 0x000000ff06067287 */ /* 0x000fc80008000000 */
[----:B------:R-:W-:Y:S02]  /*3320*/  LOP3.LUT R12, R12, UR4, RZ, 0x3c, !PT ;  /* 0x000000040c0c7c12 */ /* 0x000fe4000f8e3cff */
[----:B-1----:R-:W-:-:S04]  /*3330*/  SHF.L.U32 R4, R10, 0x1f, RZ ;  /* 0x0000001f0a047819 */ /* 0x002fc800000006ff */
[----:B------:R-:W1:Y:S02]  /*3340*/  SYNCS.PHASECHK.TRANS64.TRYWAIT P1, [R0+URZ+0x180], R4 ;  /* 0x00018004000075a7 */ /* 0x000e6400080211ff */
[----:B-1----:R-:W-:Y:S05]  /*3350*/  @!P1 BRA `(.L_x_61) ;  /* 0x0000004000049947 */ /* 0x002fea0003800000 */
.L_x_167:
[C---:B-1----:R-:W-:Y:S01]  /*3360*/  LEA R4, R11.reuse, UR37, 0x4 ;  /* 0x000000250b047c11 */ /* 0x042fe2000f8e20ff */
[----:B------:R-:W-:Y:S01]  /*3370*/  VIADD R0, R0, 0x190 ;  /* 0x0000019000007836 */ /* 0x000fe20000000000 */
[----:B------:R-:W-:Y:S01]  /*3380*/  SEL R8, R8, RZ, P0 ;  /* 0x000000ff08087207 */ /* 0x000fe20000000000 */
[----:B------:R-:W-:-:S03]  /*3390*/  VIADD R11, R11, 0x1 ;  /* 0x000000010b0b7836 */ /* 0x000fc60000000000 */
[----:B------:R-:W1:Y:S01]  /*33a0*/  LDS.128 R4, [R4+0x210] ;  /* 0x0002100004047984 */ /* 0x000e620000000c00 */
[----:B------:R-:W-:Y:S02]  /*33b0*/  PRMT R0, RZ, 0x654, R0 ;  /* 0x00000654ff007816 */ /* 0x000fe40000000000 */
[C---:B------:R-:W-:Y:S01]  /*33c0*/  ISETP.NE.AND P1, PT, R11.reuse, 0x2, PT ;  /* 0x000000020b00780c */ /* 0x040fe20003f25270 */
[----:B------:R-:W-:Y:S01]  /*33d0*/  @!PT LDS RZ, [RZ] ;  /* 0x00000000fffff984 */ /* 0x000fe20000000800 */
[----:B------:R-:W-:Y:S01]  /*33e0*/  @!PT LDS RZ, [RZ] ;  /* 0x00000000fffff984 */ /* 0x000fe20000000800 */
[----:B------:R-:W-:Y:S01]  /*33f0*/  @!PT LDS RZ, [RZ] ;  /* 0x00000000fffff984 */ /* 0x000fe20000000800 */
[----:B------:R-:W-:Y:S01]  /*3400*/  @!PT LDS RZ, [RZ] ;  /* 0x00000000fffff984 */ /* 0x000fe20000000800 */
[----:B------:R2:W-:Y:S06]  /*3410*/  MEMBAR.ALL.CTA ;  /* 0x0000000000007992 */ /* 0x0005ec0000008000 */
[----:B--2---:R-:W2:Y:S01]  /*3420*/  FENCE.VIEW.ASYNC.S ;  /* 0x00000000000073c6 */ /* 0x004ea20000000000 */
[----:B------:R-:W-:Y:S01]  /*3430*/  SEL R11, R11, RZ, P1 ;  /* 0x000000ff0b0b7207 */ /* 0x000fe20000800000 */
[----:B--2---:R2:W-:Y:S01]  /*3440*/  SYNCS.ARRIVE.TRANS64.RED.A1T0 RZ, [R0+URZ], RZ ;  /* 0x000000ff00ff79a7 */ /* 0x0045e200081004ff */
[----:B-1----:R-:W-:-:S02]  /*3450*/  LOP3.LUT P3, RZ, R6, 0x1, RZ, 0xc0, !PT ;  /* 0x0000000106ff7812 */ /* 0x002fc4000786c0ff */
[----:B------:R-:W-:-:S04]  /*3460*/  SEL R4, RZ, 0x1, P1 ;  /* 0x00000001ff047807 */ /* 0x000fc80000800000 */
[----:B------:R-:W-:Y:S02]  /*3470*/  LOP3.LUT R10, R10, R4, RZ, 0x3c, !PT ;  /* 0x000000040a0a7212 */ /* 0x000fe400078e3cff */
[----:B--2---:R-:W-:-:S04]  /*3480*/  SEL R0, RZ, 0x1, P0 ;  /* 0x00000001ff007807 */ /* 0x004fc80000000000 */
[----:B------:R-:W-:Y:S01]  /*3490*/  LOP3.LUT R9, R9, R0, RZ, 0x3c, !PT ;  /* 0x0000000009097212 */ /* 0x000fe200078e3cff */
[----:B------:R-:W-:Y:S06]  /*34a0*/  @P3 BRA `(.L_x_62) ;  /* 0xfffffffc002c3947 */ /* 0x000fec000383ffff */
[----:B------:R-:W-:Y:S01]  /*34b0*/  ULEA UR5, UR6, UR37, 0x3 ;  /* 0x0000002506057291 */ /* 0x000fe2000f8e18ff */
[----:B------:R-:W-:-:S08]  /*34c0*/  SHF.L.U32 R2, R12, 0x1f, RZ ;  /* 0x0000001f0c027819 */ /* 0x000fd000000006ff */
[----:B------:R-:W1:Y:S02]  /*34d0*/  SYNCS.PHASECHK.TRANS64 P0, [UR5+0x190], R2 ;  /* 0x00019002ff0075a7 */ /* 0x000e640008001005 */
[----:B-1----:R-:W-:Y:S05]  /*34e0*/  @P0 BRA `(.L_x_63) ;  /* 0x0000000000080947 */ /* 0x002fea0003800000 */
[----:B------:R-:W1:Y:S02]  /*34f0*/  SYNCS.PHASECHK.TRANS64.TRYWAIT P0, [UR5+0x190], R2 ;  /* 0x00019002ff0075a7 */ /* 0x000e640008001105 */
[----:B-1----:R-:W-:Y:S05]  /*3500*/  @!P0 BRA `(.L_x_64) ;  /* 0x0000003c00ac8947 */ /* 0x002fea0003800000 */
.L_x_63:
[----:B------:R-:W-:-:S04]  /*3510*/  UIADD3 UR4, UPT, UPT, UR6, 0x1, URZ ;  /* 0x0000000106047890 */ /* 0x000fc8000fffe0ff */
[----:B------:R-:W-:-:S04]  /*3520*/  UISETP.NE.AND UP0, UPT, UR4, 0x2, UPT ;  /* 0x000000020400788c */ /* 0x000fc8000bf05270 */
[----:B------:R-:W-:Y:S02]  /*3530*/  USEL UR7, URZ, 0x1, UP0 ;  /* 0x00000001ff077887 */ /* 0x000fe40008000000 */
[----:B------:R-:W-:-:S04]  /*3540*/  USEL UR4, UR4, URZ, UP0 ;  /* 0x000000ff04047287 */ /* 0x000fc80008000000 */
[----:B------:R-:W-:Y:S01]  /*3550*/  ULEA UR4, UR4, UR37, 0x3 ;  /* 0x0000002504047291 */ /* 0x000fe2000f8e18ff */
[----:B-1----:R-:W-:-:S04]  /*3560*/  LOP3.LUT R2, R12, UR7, RZ, 0x3c, !PT ;  /* 0x000000070c027c12 */ /* 0x002fc8000f8e3cff */
[----:B------:R-:W-:-:S04]  /*3570*/  SHF.L.U32 R0, R2, 0x1f, RZ ;  /* 0x0000001f02007819 */ /* 0x000fc800000006ff */
[----:B------:R-:W1:Y:S02]  /*3580*/  SYNCS.PHASECHK.TRANS64 P0, [UR4+0x190], R0 ;  /* 0x00019000ff0075a7 */ /* 0x000e640008001004 */
[----:B-1----:R-:W-:Y:S05]  /*3590*/  @P0 EXIT ;  /* 0x000000000000094d */ /* 0x002fea0003800000 */
[----:B------:R-:W-:Y:S02]  /*35a0*/  SHF.L.U32 R2, R2, 0x1f, RZ ;  /* 0x0000001f02027819 */ /* 0x000fe400000006ff */
[----:B------:R-:W-:-:S07]  /*35b0*/  MOV R0, UR4 ;  /* 0x0000000400007c02 */ /* 0x000fce0008000f00 */
.L_x_65:
[----:B-1----:R1:W2:Y:S02]  /*35c0*/  SYNCS.PHASECHK.TRANS64.TRYWAIT P0, [R0+URZ+0x190], R2 ;  /* 0x00019002000075a7 */ /* 0x0022a400080011ff */
[----:B--2---:R-:W-:Y:S05]  /*35d0*/  @!P0 NANOSLEEP.SYNCS 0x989680 ;  /* 0x009896800000895d */ /* 0x004fea0003900000 */
[----:B------:R-:W2:Y:S02]  /*35e0*/  @!P0 SYNCS.PHASECHK.TRANS64 P0, [R0+URZ+0x190], R2 ;  /* 0x00019002000085a7 */ /* 0x000ea400080010ff */
[----:B--2---:R-:W-:Y:S05]  /*35f0*/  @P0 EXIT ;  /* 0x000000000000094d */ /* 0x004fea0003800000 */
[----:B------:R-:W-:Y:S05]  /*3600*/  BRA `(.L_x_65) ;  /* 0xfffffffc00ec7947 */ /* 0x000fea000383ffff */
.L_x_58:
[----:B------:R-:W-:-:S09]  /*3610*/  UISETP.NE.AND UP1, UPT, UR8, URZ, UPT ;  /* 0x000000ff0800728c */ /* 0x000fd2000bf25270 */
[----:B------:R-:W-:Y:S05]  /*3620*/  BRA.U UP1, `(.L_x_66) ;  /* 0x0000000d01cc7547 */ /* 0x000fea000b800000 */
[----:B------:R-:W-:Y:S01]  /*3630*/  UMOV UR4, 0x40 ;  /* 0x0000004000047882 */ /* 0x000fe20000000000 */
[----:B------:R-:W-:Y:S01]  /*3640*/  NOP ;  /* 0x0000000000007918 */ /* 0x000fe20000000000 */
[----:B------:R-:W-:Y:S01]  /*3650*/  ULEA UR4, UR37, UR4, 0x18 ;  /* 0x0000000425047291 */ /* 0x000fe2000f8ec0ff */
[----:B------:R-:W-:Y:S02]  /*3660*/  UMOV UR5, 0x400 ;  /* 0x0000040000057882 */ /* 0x000fe40000000000 */
[----:B------:R-:W-:-:S06]  /*3670*/  ULEA UR37, UR37, UR5, 0x18 ;  /* 0x0000000525257291 */ /* 0x000fcc000f8ec0ff */
[----:B------:R-:W1:Y:S02]  /*3680*/  LDS.U8 R0, [UR4+0x1c] ;  /* 0x00001c04ff007984 */ /* 0x000e640008000000 */
[----:B-1----:R-:W-:-:S13]  /*3690*/  ISETP.NE.AND P0, PT, R0, RZ, PT ;  /* 0x000000ff0000720c */ /* 0x002fda0003f05270 */
[----:B------:R-:W-:Y:S05]  /*36a0*/  @P0 BRA `(.L_x_67) ;  /* 0x0000000000580947 */ /* 0x000fea0003800000 */
[----:B------:R-:W-:-:S13]  /*36b0*/  ELECT P0, URZ, PT ;  /* 0x0000000000ff782f */ /* 0x000fda0003800000 */
[----:B------:R-:W-:Y:S05]  /*36c0*/  @!P0 BRA `(.L_x_68) ;  /* 0x0000000000608947 */ /* 0x000fea0003800000 */
[----:B------:R-:W-:Y:S01]  /*36d0*/  UMOV UR5, 0x10 ;  /* 0x0000001000057882 */ /* 0x000fe20000000000 */
[----:B------:R-:W-:Y:S01]  /*36e0*/  HFMA2 R0, -RZ, RZ, 0, 5.9604644775390625e-08 ;  /* 0x00000001ff007431 */ /* 0x000fe200000001ff */
[----:B------:R-:W-:-:S03]  /*36f0*/  MOV R2, 0xffff ;  /* 0x0000ffff00027802 */ /* 0x000fc60000000f00 */
[----:B------:R-:W-:Y:S04]  /*3700*/  DEPBAR.LE SB1, 0x36 ;  /* 0x00009d800000791a */ /* 0x000fe80000000000 */
[----:B------:R-:W1:Y:S02]  /*3710*/  UTCATOMSWS.FIND_AND_SET.ALIGN UP0, UR5, UR5 ;  /* 0x00000005000575e3 */ /* 0x000e640008000800 */
[----:B-1----:R-:W-:Y:S01]  /*3720*/  MOV R3, UR5 ;  /* 0x0000000500037c02 */ /* 0x002fe20008000f00 */
[----:B------:R-:W-:Y:S06]  /*3730*/  BRA.U UP0, `(.L_x_69) ;  /* 0x0000000100187547 */ /* 0x000fec000b800000 */
.L_x_70:
[----:B------:R-:W-:Y:S05]  /*3740*/  NANOSLEEP 0x64 ;  /* 0x000000640000795d */ /* 0x000fea0003800000 */
[----:B------:R-:W-:-:S05]  /*3750*/  UMOV UR5, 0x10 ;  /* 0x0000001000057882 */ /* 0x000fca0000000000 */
[----:B------:R-:W-:Y:S04]  /*3760*/  DEPBAR.LE SB1, 0x36 ;  /* 0x00009d800000791a */ /* 0x000fe80000000000 */
[----:B------:R-:W1:Y:S02]  /*3770*/  UTCATOMSWS.FIND_AND_SET.ALIGN UP0, UR5, UR5 ;  /* 0x00000005000575e3 */ /* 0x000e640008000800 */
[----:B-1----:R-:W-:Y:S01]  /*3780*/  MOV R3, UR5 ;  /* 0x0000000500037c02 */ /* 0x002fe20008000f00 */
[----:B------:R-:W-:Y:S05]  /*3790*/  BRA.U !UP0, `(.L_x_70) ;  /* 0xfffffffd08e87547 */ /* 0x000fea000b83ffff */
.L_x_69:
[-C--:B------:R-:W-:Y:S02]  /*37a0*/  SHF.L.U32 R2, R2, R3.reuse, RZ ;  /* 0x0000000302027219 */ /* 0x080fe400000006ff */
[----:B------:R-:W-:Y:S01]  /*37b0*/  SHF.L.U32 R0, R0, R3, RZ ;  /* 0x0000000300007219 */ /* 0x000fe200000006ff */
[----:B------:R-:W-:Y:S02]  /*37c0*/  IMAD.SHL.U32 R3, R3, 0x20, RZ ;  /* 0x0000002003037824 */ /* 0x000fe400078e00ff */
[----:B------:R1:W-:Y:S04]  /*37d0*/  ATOMS.OR RZ, [UR4+0x14], R2 ;  /* 0x00001402ffff798c */ /* 0x0003e8000b000004 */
[----:B------:R1:W-:Y:S04]  /*37e0*/  ATOMS.OR RZ, [UR4+0x18], R0 ;  /* 0x00001800ffff798c */ /* 0x0003e8000b000004 */
[----:B------:R1:W-:Y:S01]  /*37f0*/  STS [UR37+0x230], R3 ;  /* 0x00023003ff007988 */ /* 0x0003e20008000825 */
[----:B------:R-:W-:Y:S05]  /*3800*/  BRA `(.L_x_68) ;  /* 0x0000000000107947 */ /* 0x000fea0003800000 */
.L_x_67:
[----:B------:R-:W-:Y:S02]  /*3810*/  MOV R0, 0xffffffff ;  /* 0xffffffff00007802 */ /* 0x000fe40000000f00 */
[----:B------:R-:W-:-:S03]  /*3820*/  MOV R2, 0x3850 ;  /* 0x0000385000027802 */ /* 0x000fc60000000f00 */
[----:B------:R1:W-:Y:S04]  /*3830*/  STS [UR37+0x230], R0 ;  /* 0x00023000ff007988 */ /* 0x0003e80008000825 */
[----:B-1-3-5:R-:W-:Y:S05]  /*3840*/  CALL.REL.NOINC `($__internal_1_$__cuda_sm10x_tcgen05_guardrail_trap_phase_invalid_during_alloc) ;  /* 0x00000040003c7944 */ /* 0x02afea0003c00000 */
.L_x_68:
[----:B------:R-:W-:Y:S05]  /*3850*/  WARPSYNC.ALL ;  /* 0x0000000000007948 */ /* 0x000fea0003800000 */
[----:B------:R-:W2:Y:S01]  /*3860*/  S2UR UR5, SR_CgaCtaId ;  /* 0x00000000000579c3 */ /* 0x000ea20000008800 */
[----:B------:R-:W-:Y:S01]  /*3870*/  UMOV UR4, 0x400 ;  /* 0x0000040000047882 */ /* 0x000fe20000000000 */
[----:B------:R-:W-:-:S06]  /*3880*/  NOP ;  /* 0x0000000000007918 */ /* 0x000fcc0000000000 */
[----:B------:R-:W-:Y:S06]  /*3890*/  BAR.ARV 0x6, 0xa0 ;  /* 0x0182800000007b1d */ /* 0x000fec0000002000 */
[----:B------:R-:W4:Y:S01]  /*38a0*/  LDCU UR7, c[0x0][0x38c] ;  /* 0x00007180ff0777ac */ /* 0x000f220008000800 */
[----:B------:R-:W-:Y:S01]  /*38b0*/  IMAD.MOV.U32 R11, RZ, RZ, 0x1 ;  /* 0x00000001ff0b7424 */ /* 0x000fe200078e00ff */
[----:B------:R-:W-:Y:S01]  /*38c0*/  CS2R R8, SRZ ;  /* 0x0000000000087805 */ /* 0x000fe2000001ff00 */
[----:B------:R-:W-:Y:S01]  /*38d0*/  IMAD.MOV.U32 R10, RZ, RZ, RZ ;  /* 0x000000ffff0a7224 */ /* 0x000fe200078e00ff */
[----:B------:R-:W3:Y:S01]  /*38e0*/  LDCU UR6, c[0x0][0x38c] ;  /* 0x00007180ff0677ac */ /* 0x000ee20008000800 */
[----:B------:R-:W-:Y:S01]  /*38f0*/  UMOV UR15, URZ ;  /* 0x000000ff000f7c82 */ /* 0x000fe20008000000 */
[----:B------:R-:W-:Y:S01]  /*3900*/  UMOV UR14, URZ ;  /* 0x000000ff000e7c82 */ /* 0x000fe20008000000 */
[----:B--2---:R-:W-:Y:S01]  /*3910*/  ULEA UR5, UR5, UR4, 0x18 ;  /* 0x0000000405057291 */ /* 0x004fe2000f8ec0ff */
[----:B------:R-:W-:Y:S01]  /*3920*/  UMOV UR24, 0x0 ;  /* 0x0000000000187882 */ /* 0x000fe20000000000 */
[----:B------:R-:W-:-:S02]  /*3930*/  UMOV UR25, 0x4040490 ;  /* 0x0404049000197882 */ /* 0x000fc40000000000 */
[----:B------:R-:W-:Y:S02]  /*3940*/  UIADD3 UR10, UPT, UPT, UR5, 0x2600, URZ ;  /* 0x00002600050a7890 */ /* 0x000fe4000fffe0ff */
[----:B------:R-:W-:Y:S02]  /*3950*/  UIADD3 UR11, UPT, UPT, UR5, 0x2c600, URZ ;  /* 0x0002c600050b7890 */ /* 0x000fe4000fffe0ff */
[----:B----4-:R-:W-:Y:S01]  /*3960*/  UIADD3 UR7, UPT, UPT, UR7, 0x3f, URZ ;  /* 0x0000003f07077890 */ /* 0x010fe2000fffe0ff */
[----:B-1----:R-:W1:Y:S01]  /*3970*/  LDS R0, [UR5+0x230] ;  /* 0x00023005ff007984 */ /* 0x002e620008000800 */
[----:B------:R-:W-:Y:S02]  /*3980*/  USHF.R.U32.HI UR10, URZ, 0x4, UR10 ;  /* 0x00000004ff0a7899 */ /* 0x000fe4000801160a */
[----:B------:R-:W-:Y:S02]  /*3990*/  USHF.R.S32.HI UR4, URZ, 0x1f, UR7 ;  /* 0x0000001fff047899 */ /* 0x000fe40008011407 */
[----:B------:R-:W-:-:S02]  /*39a0*/  USHF.R.U32.HI UR11, URZ, 0x4, UR11 ;  /* 0x00000004ff0b7899 */ /* 0x000fc4000801160b */
[----:B------:R-:W-:Y:S02]  /*39b0*/  ULEA.HI UR4, UR4, UR7, URZ, 0x6 ;  /* 0x0000000704047291 */ /* 0x000fe4000f8f30ff */
[----:B------:R-:W-:Y:S02]  /*39c0*/  ULOP3.LUT UR10, UR10, 0x3fff, URZ, 0xc0, !UPT ;  /* 0x00003fff0a0a7892 */ /* 0x000fe4000f8ec0ff */
[----:B------:R-:W-:Y:S02]  /*39d0*/  USHF.R.S32.HI UR4, URZ, 0x6, UR4 ;  /* 0x00000006ff047899 */ /* 0x000fe40008011404 */
[----:B------:R-:W-:Y:S02]  /*39e0*/  ULOP3.LUT UR11, UR11, 0x3fff, URZ, 0xc0, !UPT ;  /* 0x00003fff0b0b7892 */ /* 0x000fe4000f8ec0ff */
[----:B------:R-:W-:Y:S01]  /*39f0*/  UISETP.LT.AND UP0, UPT, UR4, 0x1, UPT ;  /* 0x000000010400788c */ /* 0x000fe2000bf01270 */
[----:B------:R-:W-:Y:S01]  /*3a00*/  UMOV UR22, 0x0 ;  /* 0x0000000000167882 */ /* 0x000fe20000000000 */
[----:B------:R-:W-:-:S02]  /*3a10*/  UMOV UR23, 0x4040490 ;  /* 0x0404049000177882 */ /* 0x000fc40000000000 */
[----:B------:R-:W-:Y:S02]  /*3a20*/  USEL UR9, UR4, 0x1, !UP0 ;  /* 0x0000000104097887 */ /* 0x000fe4000c000000 */
[----:B------:R-:W-:Y:S02]  /*3a30*/  ULOP3.LUT UR10, UR10, 0x10000, URZ, 0xfc, !UPT ;  /* 0x000100000a0a7892 */ /* 0x000fe4000f8efcff */
[----:B------:R-:W-:Y:S02]  /*3a40*/  ULOP3.LUT UR11, UR11, 0x10000, URZ, 0xfc, !UPT ;  /* 0x000100000b0b7892 */ /* 0x000fe4000f8efcff */
[----:B------:R-:W-:Y:S02]  /*3a50*/  UIADD3 UR9, UPT, UPT, -UR9, URZ, URZ ;  /* 0x000000ff09097290 */ /* 0x000fe4000fffe1ff */
[----:B---3--:R-:W-:Y:S01]  /*3a60*/  UISETP.GE.AND UP3, UPT, UR6, 0x1, UPT ;  /* 0x000000010600788c */ /* 0x008fe2000bf66270 */
[----:B------:R-:W-:Y:S01]  /*3a70*/  UMOV UR20, 0x0 ;  /* 0x0000000000147882 */ /* 0x000fe20000000000 */
[----:B------:R-:W-:Y:S01]  /*3a80*/  UMOV UR21, 0x4040490 ;  /* 0x0404049000157882 */ /* 0x000fe20000000000 */
[----:B------:R-:W-:Y:S01]  /*3a90*/  UMOV UR18, 0x0 ;  /* 0x0000000000127882 */ /* 0x000fe20000000000 */
[----:B------:R-:W-:Y:S01]  /*3aa0*/  UMOV UR19, 0x4040490 ;  /* 0x0404049000137882 */ /* 0x000fe20000000000 */
[----:B-1----:R-:W-:-:S15]  /*3ab0*/  R2UR UR16, R0 ;  /* 0x00000000001072ca */ /* 0x002fde00000e0000 */
.L_x_77:
[----:B------:R-:W-:Y:S02]  /*3ac0*/  LEA R0, R10, UR5, 0x3 ;  /* 0x000000050a007c11 */ /* 0x000fe4000f8e18ff */
[----:B------:R-:W-:Y:S02]  /*3ad0*/  SHF.L.U32 R2, R9, 0x1f, RZ ;  /* 0x0000001f09027819 */ /* 0x000fe400000006ff */
[----:B------:R-:W-:Y:S01]  /*3ae0*/  PLOP3.LUT P0, PT, PT, PT, UP3, 0x80, 0x8 ;  /* 0x000000000008781c */ /* 0x000fe20003f0f038 */
[----:B------:R-:W-:Y:S01]  /*3af0*/  VIADD R3, R0, 0x190 ;  /* 0x0000019000037836 */ /* 0x000fe20000000000 */
[----:B-1----:R-:W1:Y:S02]  /*3b00*/  SYNCS.PHASECHK.TRANS64.TRYWAIT P1, [R0+URZ+0x180], R2 ;  /* 0x00018002000075a7 */ /* 0x002e6400080211ff */
[----:B-1-3--:R-:W-:Y:S09]  /*3b10*/  @!P1 BRA `(.L_x_71) ;  /* 0x0000003800409947 */ /* 0x00aff20003800000 */
.L_x_169:
[----:B------:R-:W-:Y:S01]  /*3b20*/  LEA R4, R10, UR5, 0x4 ;  /* 0x000000050a047c11 */ /* 0x000fe2000f8e20ff */
[----:B------:R-:W-:Y:S01]  /*3b30*/  @UP3 ULEA UR6, UR14, UR5, 0x3 ;  /* 0x000000050e063291 */ /* 0x000fe2000f8e18ff */
[----:B------:R-:W-:Y:S01]  /*3b40*/  PLOP3.LUT P2, PT, PT, PT, PT, 0x80, 0x8 ;  /* 0x000000000008781c */ /* 0x000fe20003f4f070 */
[----:B------:R-:W-:Y:S01]  /*3b50*/  ULEA UR7, UR15, UR5, 0x3 ;  /* 0x000000050f077291 */ /* 0x000fe2000f8e18ff */
[----:B------:R-:W-:Y:S02]  /*3b60*/  PRMT R3, RZ, 0x654, R3 ;  /* 0x00000654ff037816 */ /* 0x000fe40000000003 */
[----:B------:R-:W2:Y:S01]  /*3b70*/  LDS.128 R4, [R4+0x210] ;  /* 0x0002100004047984 */ /* 0x000ea20000000c00 */
[----:B-1----:R-:W-:Y:S02]  /*3b80*/  @P0 SHF.L.U32 R2, R8, 0x1f, RZ ;  /* 0x0000001f08020819 */ /* 0x002fe400000006ff */
[----:B------:R-:W-:Y:S01]  /*3b90*/  SHF.L.U32 R0, R11, 0x1f, RZ ;  /* 0x0000001f0b007819 */ /* 0x000fe200000006ff */
[----:B------:R-:W-:Y:S01]  /*3ba0*/  @!PT LDS RZ, [RZ] ;  /* 0x00000000fffff984 */ /* 0x000fe20000000800 */
[----:B------:R-:W-:Y:S01]  /*3bb0*/  @!PT LDS RZ, [RZ] ;  /* 0x00000000fffff984 */ /* 0x000fe20000000800 */
[----:B------:R-:W-:Y:S01]  /*3bc0*/  @!PT LDS RZ, [RZ] ;  /* 0x00000000fffff984 */ /* 0x000fe20000000800 */
[----:B------:R-:W-:Y:S01]  /*3bd0*/  @!PT LDS RZ, [RZ] ;  /* 0x00000000fffff984 */ /* 0x000fe20000000800 */
[----:B------:R1:W-:Y:S06]  /*3be0*/  MEMBAR.ALL.CTA ;  /* 0x0000000000007992 */ /* 0x0003ec0000008000 */
[----:B-1----:R-:W1:Y:S02]  /*3bf0*/  FENCE.VIEW.ASYNC.S ;  /* 0x00000000000073c6 */ /* 0x002e640000000000 */
[----:B-1----:R1:W-:Y:S01]  /*3c00*/  SYNCS.ARRIVE.TRANS64.RED.A1T0 RZ, [R3+URZ], RZ ;  /* 0x000000ff03ff79a7 */ /* 0x0023e200081004ff */
[----:B------:R1:W3:Y:S01]  /*3c10*/  @P0 SYNCS.PHASECHK.TRANS64.TRYWAIT P2, [UR6], R2 ;  /* 0x00000002ff0005a7 */ /* 0x0002e20008041106 */
[----:B------:R-:W-:Y:S01]  /*3c20*/  ULEA.HI UR6, UR15, UR15, URZ, 0x1 ;  /* 0x0000000f0f067291 */ /* 0x000fe2000f8f08ff */
[----:B--2---:R-:W-:-:S03]  /*3c30*/  LOP3.LUT P1, RZ, R6, 0x1, RZ, 0xc0, !PT ;  /* 0x0000000106ff7812 */ /* 0x004fc6000782c0ff */
[----:B------:R-:W-:Y:S02]  /*3c40*/  USHF.L.U32 UR8, UR6, 0x3, URZ ;  /* 0x0000000306087899 */ /* 0x000fe400080006ff */
[----:B------:R-:W-:Y:S02]  /*3c50*/  ULOP3.LUT UR6, UR6, 0xffe, URZ, 0xc0, !UPT ;  /* 0x00000ffe06067892 */ /* 0x000fe4000f8ec0ff */
[----:B------:R-:W-:Y:S02]  /*3c60*/  ULOP3.LUT UR8, UR8, 0xfffffff0, URZ, 0xc0, !UPT ;  /* 0xfffffff008087892 */ /* 0x000fe4000f8ec0ff */
[----:B------:R-:W-:Y:S02]  /*3c70*/  UIADD3 UR6, UPT, UPT, -UR6, UR15, URZ ;  /* 0x0000000f06067290 */ /* 0x000fe4000fffe1ff */
[----:B------:R-:W-:Y:S01]  /*3c80*/  UIADD3 UR8, UPT, UPT, UR16, UR8, URZ ;  /* 0x0000000810087290 */ /* 0x000fe2000fffe0ff */
[----:B------:R-:W2:Y:S03]  /*3c90*/  SYNCS.PHASECHK.TRANS64.TRYWAIT P0, [UR7+0x1c0], R0 ;  /* 0x0001c000ff0075a7 */ /* 0x000ea60008001107 */
[----:B------:R-:W-:Y:S01]  /*3ca0*/  ULEA UR8, UR6, UR8, 0x14 ;  /* 0x0000000806087291 */ /* 0x000fe2000f8ea0ff */
[----:B-123--:R-:W-:Y:S11]  /*3cb0*/  @!P0 BRA `(.L_x_72) ;  /* 0x0000003400ec8947 */ /* 0x00eff60003800000 */
.L_x_171:
[----:B------:R-:W-:Y:S01]  /*3cc0*/  IADD3 R10, PT, PT, R10, 0x1, RZ ;  /* 0x000000010a0a7810 */ /* 0x000fe20007ffe0ff */
[----:B------:R-:W-:Y:S06]  /*3cd0*/  BRA.U !UP3, `(.L_x_73) ;  /* 0x000000010bc07547 */ /* 0x000fec000b800000 */
[----:B------:R-:W-:Y:S01]  /*3ce0*/  UPLOP3.LUT UP4, UPT, UPT, UPT, UPT, 0x40, 0x4 ;  /* 0x000000000004789c */ /* 0x000fe20003f8e870 */
[----:B------:R-:W-:Y:S01]  /*3cf0*/  UMOV UR13, UR9 ;  /* 0x00000009000d7c82 */ /* 0x000fe20008000000 */
[----:B------:R-:W-:Y:S01]  /*3d00*/  UMOV UR12, UR4 ;  /* 0x00000004000c7c82 */ /* 0x000fe20008000000 */
[----:B------:R-:W-:-:S08]  /*3d10*/  UMOV UR17, UR14 ;  /* 0x0000000e00117c82 */ /* 0x000fd00008000000 */
.L_x_76:
[----:B------:R-:W-:Y:S02]  /*3d20*/  UIADD3 UR13, UPT, UPT, UR13, 0x1, URZ ;  /* 0x000000010d0d7890 */ /* 0x000fe4000fffe0ff */
[----:B--2---:R-:W-:Y:S02]  /*3d30*/  ULEA UR6, UR17, UR5, 0x3 ;  /* 0x0000000511067291 */ /* 0x004fe4000f8e18ff */
[----:B------:R-:W-:Y:S01]  /*3d40*/  UISETP.NE.AND UP0, UPT, UR13, URZ, UPT ;  /* 0x000000ff0d00728c */ /* 0x000fe2000bf05270 */
[----:B---3--:R-:W-:Y:S10]  /*3d50*/  @P2 BRA `(.L_x_74) ;  /* 0x00000000000c2947 */ /* 0x008ff40003800000 */
[----:B-1----:R-:W-:Y:S04]  /*3d60*/  SHF.L.U32 R2, R8, 0x1f, RZ ;  /* 0x0000001f08027819 */ /* 0x002fe800000006ff */
[----:B------:R-:W1:Y:S02]  /*3d70*/  SYNCS.PHASECHK.TRANS64.TRYWAIT P0, [UR6], R2 ;  /* 0x00000002ff0075a7 */ /* 0x000e640008001106 */
[----:B-1----:R-:W-:Y:S05]  /*3d80*/  @!P0 BRA `(.L_x_75) ;  /* 0x0000003400d08947 */ /* 0x002fea0003800000 */
.L_x_74:
[----:B------:R-:W-:Y:S01]  /*3d90*/  UISETP.NE.AND UP1, UPT, UR12, 0x1, UPT ;  /* 0x000000010c00788c */ /* 0x000fe2000bf25270 */
[----:B------:R-:W-:Y:S01]  /*3da0*/  PLOP3.LUT P2, PT, PT, PT, PT, 0x80, 0x8 ;  /* 0x000000000008781c */ /* 0x000fe20003f4f070 */
[----:B------:R-:W-:Y:S02]  /*3db0*/  UIADD3 UR14, UPT, UPT, UR17, 0x1, URZ ;  /* 0x00000001110e7890 */ /* 0x000fe4000fffe0ff */
[----:B------:R-:W-:Y:S02]  /*3dc0*/  ULEA UR28, UR17, UR11, 0x7 ;  /* 0x0000000b111c7291 */ /* 0x000fe4000f8e38ff */
[----:B------:R-:W-:Y:S01]  /*3dd0*/  UISETP.NE.AND UP2, UPT, UR14, 0x15, UPT ;  /* 0x000000150e00788c */ /* 0x000fe2000bf45270 */
[----:B------:R-:W-:Y:S01]  /*3de0*/  PLOP3.LUT P0, PT, PT, PT, UP1, 0x80, 0x8 ;  /* 0x000000000008781c */ /* 0x000fe20003f0f018 */
[----:B------:R-:W-:Y:S02]  /*3df0*/  UIADD3 UR40, UPT, UPT, UR28, 0x2, URZ ;  /* 0x000000021c287890 */ /* 0x000fe4000fffe0ff */
[----:B------:R-:W-:Y:S02]  /*3e00*/  USEL UR27, URZ, 0x1, UP2 ;  /* 0x00000001ff1b7887 */ /* 0x000fe40009000000 */
[----:B------:R-:W-:Y:S02]  /*3e10*/  USEL UR14, UR14, URZ, UP2 ;  /* 0x000000ff0e0e7287 */ /* 0x000fe40009000000 */
[----:B------:R-:W-:Y:S02]  /*3e20*/  UIADD3 UR36, UPT, UPT, UR28, 0x4, URZ ;  /* 0x000000041c247890 */ /* 0x000fe4000fffe0ff */
[----:B------:R-:W-:Y:S01]  /*3e30*/  @UP1 ULEA UR26, UR14, UR5, 0x3 ;  /* 0x000000050e1a1291 */ /* 0x000fe2000f8e18ff */
[----:B------:R-:W-:Y:S01]  /*3e40*/  LOP3.LUT R8, R8, UR27, RZ, 0x3c, !PT ;  /* 0x0000001b08087c12 */ /* 0x000fe2000f8e3cff */
[----:B------:R-:W-:Y:S02]  /*3e50*/  UIADD3 UR32, UPT, UPT, UR28, 0x6, URZ ;  /* 0x000000061c207890 */ /* 0x000fe4000fffe0ff */
[----:B------:R-:W-:Y:S01]  /*3e60*/  UIADD3 UR6, UPT, UPT, UR6, 0xa8, URZ ;  /* 0x000000a806067890 */ /* 0x000fe2000fffe0ff */
[----:B-1----:R-:W-:Y:S01]  /*3e70*/  @P0 SHF.L.U32 R0, R8, 0x1f, RZ ;  /* 0x0000001f08000819 */ /* 0x002fe200000006ff */
[----:B------:R-:W-:Y:S01]  /*3e80*/  UIADD3 UR12, UPT, UPT, UR12, -0x1, URZ ;  /* 0xffffffff0c0c7890 */ /* 0x000fe2000fffe0ff */
[----:B------:R-:W-:Y:S02]  /*3e90*/  UMOV UR29, 0x40004040 ;  /* 0x40004040001d7882 */ /* 0x000fe40000000000 */
[----:B------:R2:W3:Y:S01]  /*3ea0*/  @P0 SYNCS.PHASECHK.TRANS64.TRYWAIT P2, [UR26], R0 ;  /* 0x00000000ff0005a7 */ /* 0x0004e2000804111a */
[----:B------:R-:W-:Y:S01]  /*3eb0*/  ULEA UR26, UR17, UR10, 0x9 ;  /* 0x0000000a111a7291 */ /* 0x000fe2000f8e48ff */
[----:B------:R-:W-:Y:S01]  /*3ec0*/  UMOV UR27, 0x40004040 ;  /* 0x40004040001b7882 */ /* 0x000fe20000000000 */
[----:B------:R-:W-:Y:S02]  /*3ed0*/  UMOV UR41, 0x40004040 ;  /* 0x4000404000297882 */ /* 0x000fe40000000000 */
[----:B------:R-:W-:Y:S02]  /*3ee0*/  UIADD3 UR38, UPT, UPT, UR26, 0x2, URZ ;  /* 0x000000021a267890 */ /* 0x000fe4000fffe0ff */
[----:B------:R-:W-:Y:S02]  /*3ef0*/  UIADD3 UR34, UPT, UPT, UR26, 0x4, URZ ;  /* 0x000000041a227890 */ /* 0x000fe4000fffe0ff */
[----:B------:R-:W-:Y:S01]  /*3f00*/  UIADD3 UR30, UPT, UPT, UR26, 0x6, URZ ;  /* 0x000000061a1e7890 */ /* 0x000fe2000fffe0ff */
[----:B------:R2:W-:Y:S01]  /*3f10*/  UTCHMMA gdesc[UR26], gdesc[UR28], tmem[UR8], tmem[UR24], idesc[UR25], UP4 ;  /* 0x00ff181c1a0075ea */ /* 0x0005e2000a000008 */
[----:B------:R-:W-:Y:S01]  /*3f20*/  UPLOP3.LUT UP4, UPT, UPT, UPT, UPT, 0x80, 0x8 ;  /* 0x000000000008789c */ /* 0x000fe20003f8f070 */
[----:B------:R-:W-:Y:S01]  /*3f30*/  UMOV UR39, 0x40004040 ;  /* 0x4000404000277882 */ /* 0x000fe20000000000 */
[----:B------:R-:W-:Y:S01]  /*3f40*/  UMOV UR37, 0x40004040 ;  /* 0x4000404000257882 */ /* 0x000fe20000000000 */
[----:B------:R2:W-:Y:S01]  /*3f50*/  UTCHMMA gdesc[UR38], gdesc[UR40], tmem[UR8], tmem[UR22], idesc[UR23], UPT ;  /* 0x00ff1628260075ea */ /* 0x0005e2000b800008 */
[----:B------:R-:W-:Y:S01]  /*3f60*/  UMOV UR35, 0x40004040 ;  /* 0x4000404000237882 */ /* 0x000fe20000000000 */
[----:B------:R-:W-:Y:S01]  /*3f70*/  UMOV UR33, 0x40004040 ;  /* 0x4000404000217882 */ /* 0x000fe20000000000 */
[----:B------:R-:W-:Y:S01]  /*3f80*/  UMOV UR31, 0x40004040 ;  /* 0x40004040001f7882 */ /* 0x000fe20000000000 */
[----:B------:R2:W-:Y:S01]  /*3f90*/  UTCHMMA gdesc[UR34], gdesc[UR36], tmem[UR8], tmem[UR20], idesc[UR21], UPT ;  /* 0x00ff1424220075ea */ /* 0x0005e2000b800008 */
[----:B------:R2:W-:Y:S01]  /*3fa0*/  UTCHMMA gdesc[UR30], gdesc[UR32], tmem[UR8], tmem[UR18], idesc[UR19], UPT ;  /* 0x00ff12201e0075ea */ /* 0x0005e2000b800008 */
[----:B------:R2:W-:Y:S01]  /*3fb0*/  UTCBAR [UR6], URZ ;  /* 0x000000ff060073e9 */ /* 0x0005e200080000ff */
[----:B------:R-:W-:Y:S01]  /*3fc0*/  UMOV UR17, UR14 ;  /* 0x0000000e00117c82 */ /* 0x000fe20008000000 */
[----:B------:R-:W-:Y:S05]  /*3fd0*/  BRA.U UP0, `(.L_x_76) ;  /* 0xfffffffd00507547 */ /* 0x000fea000b83ffff */
.L_x_73:
[----:B------:R-:W-:Y:S01]  /*3fe0*/  UIADD3 UR15, UPT, UPT, UR15, 0x1, URZ ;  /* 0x000000010f0f7890 */ /* 0x000fe2000fffe0ff */
[C---:B------:R-:W-:Y:S01]  /*3ff0*/  ISETP.NE.AND P0, PT, R10.reuse, 0x2, PT ;  /* 0x000000020a00780c */ /* 0x040fe20003f05270 */
[----:B------:R-:W-:Y:S02]  /*4000*/  UIADD3 UR7, UPT, UPT, UR7, 0x1a0, URZ ;  /* 0x000001a007077890 */ /* 0x000fe4000fffe0ff */
[----:B------:R-:W-:Y:S01]  /*4010*/  UISETP.NE.AND UP0, UPT, UR15, 0x4, UPT ;  /* 0x000000040f00788c */ /* 0x000fe2000bf05270 */
[----:B-12---:R-:W-:Y:S02]  /*4020*/  SEL R0, RZ, 0x1, P0 ;  /* 0x00000001ff007807 */ /* 0x006fe40000000000 */
[----:B------:R-:W-:Y:S01]  /*4030*/  SEL R10, R10, RZ, P0 ;  /* 0x000000ff0a0a7207 */ /* 0x000fe20000000000 */
[----:B------:R-:W-:Y:S01]  /*4040*/  USEL UR6, URZ, 0x1, UP0 ;  /* 0x00000001ff067887 */ /* 0x000fe20008000000 */
[----:B------:R-:W-:Y:S01]  /*4050*/  LOP3.LUT R9, R9, R0, RZ, 0x3c, !PT ;  /* 0x0000000009097212 */ /* 0x000fe200078e3cff */
[----:B------:R-:W-:Y:S01]  /*4060*/  USEL UR15, UR15, URZ, UP0 ;  /* 0x000000ff0f0f7287 */ /* 0x000fe20008000000 */
[----:B------:R1:W-:Y:S03]  /*4070*/  UTCBAR [UR7], URZ ;  /* 0x000000ff070073e9 */ /* 0x0003e600080000ff */
[----:B------:R-:W-:Y:S01]  /*4080*/  LOP3.LUT R11, R11, UR6, RZ, 0x3c, !PT ;  /* 0x000000060b0b7c12 */ /* 0x000fe2000f8e3cff */
[----:B------:R-:W-:Y:S07]  /*4090*/  @P1 BRA `(.L_x_77) ;  /* 0xfffffff800881947 */ /* 0x000fee000383ffff */
[----:B------:R-:W2:Y:S01]  /*40a0*/  S2UR UR4, SR_CgaCtaId ;  /* 0x00000000000479c3 */ /* 0x000ea20000008800 */
[----:B------:R-:W-:Y:S01]  /*40b0*/  ELECT P0, URZ, PT ;  /* 0x0000000000ff782f */ /* 0x000fe20003800000 */
[----:B------:R-:W-:Y:S01]  /*40c0*/  IMAD.MOV.U32 R0, RZ, RZ, 0x1 ;  /* 0x00000001ff007424 */ /* 0x000fe200078e00ff */
[----:B------:R-:W-:Y:S01]  /*40d0*/  UIADD3 UR5, UPT, UPT, UR5, 0x1c0, URZ ;  /* 0x000001c005057890 */ /* 0x000fe2000fffe0ff */
[----:B------:R-:W-:Y:S01]  /*40e0*/  SHF.L.U32 R2, R11, 0x1f, RZ ;  /* 0x0000001f0b027819 */ /* 0x000fe200000006ff */
[----:B------:R-:W-:-:S03]  /*40f0*/  UMOV UR6, 0x40 ;  /* 0x0000004000067882 */ /* 0x000fc60000000000 */
[----:B------:R-:W-:Y:S01]  /*4100*/  UVIRTCOUNT.DEALLOC.SMPOOL 0x80 ;  /* 0x000000800000784c */ /* 0x000fe20000000000 */
[----:B--2---:R-:W-:Y:S02]  /*4110*/  ULEA UR4, UR4, UR6, 0x18 ;  /* 0x0000000604047291 */ /* 0x004fe4000f8ec0ff */
[----:B------:R-:W-:-:S07]  /*4120*/  ULEA UR6, UR15, UR5, 0x3 ;  /* 0x000000050f067291 */ /* 0x000fce000f8e18ff */
[----:B------:R2:W-:Y:S02]  /*4130*/  @P0 STS.U8 [UR4+0x1c], R0 ;  /* 0x00001c00ff000988 */ /* 0x0005e40008000004 */
[----:B------:R-:W4:Y:S02]  /*4140*/  SYNCS.PHASECHK.TRANS64.TRYWAIT P0, [UR6], R2 ;  /* 0x00000002ff0075a7 */ /* 0x000f240008001106 */
[----:B--2-4-:R-:W-:Y:S05]  /*4150*/  @!P0 BRA `(.L_x_78) ;  /* 0x0000003000f48947 */ /* 0x014fea0003800000 */
.L_x_174:
[----:B-1----:R-:W-:-:S04]  /*4160*/  UIADD3 UR7, UPT, UPT, UR15, 0x1, URZ ;  /* 0x000000010f077890 */ /* 0x002fc8000fffe0ff */
[----:B------:R-:W-:-:S04]  /*4170*/  UISETP.NE.AND UP0, UPT, UR7, 0x4, UPT ;  /* 0x000000040700788c */ /* 0x000fc8000bf05270 */
[----:B------:R-:W-:Y:S02]  /*4180*/  USEL UR8, URZ, 0x1, UP0 ;  /* 0x00000001ff087887 */ /* 0x000fe40008000000 */
[----:B------:R-:W-:-:S04]  /*4190*/  USEL UR7, UR7, URZ, UP0 ;  /* 0x000000ff07077287 */ /* 0x000fc80008000000 */
[----:B------:R-:W-:Y:S01]  /*41a0*/  ULEA UR6, UR7, UR5, 0x3 ;  /* 0x0000000507067291 */ /* 0x000fe2000f8e18ff */
[----:B--2---:R-:W-:-:S04]  /*41b0*/  LOP3.LUT R2, R11, UR8, RZ, 0x3c, !PT ;  /* 0x000000080b027c12 */ /* 0x004fc8000f8e3cff */
[----:B------:R-:W-:-:S04]  /*41c0*/  SHF.L.U32 R3, R2, 0x1f, RZ ;  /* 0x0000001f02037819 */ /* 0x000fc800000006ff */
[----:B------:R-:W1:Y:S02]  /*41d0*/  SYNCS.PHASECHK.TRANS64.TRYWAIT P0, [UR6], R3 ;  /* 0x00000003ff0075a7 */ /* 0x000e640008001106 */
[----:B-1----:R-:W-:Y:S05]  /*41e0*/  @!P0 BRA `(.L_x_79) ;  /* 0x0000003000e88947 */ /* 0x002fea0003800000 */
.L_x_176:
        /* <DEDUP_REMOVED lines=9> */
.L_x_178:
[----:B------:R-:W-:-:S04]  /*4280*/  UIADD3 UR7, UPT, UPT, UR7, 0x1, URZ ;  /* 0x0000000107077890 */ /* 0x000fc8000fffe0ff */
[----:B------:R-:W-:-:S04]  /*4290*/  UISETP.NE.AND UP0, UPT, UR7, 0x4, UPT ;  /* 0x000000040700788c */ /* 0x000fc8000bf05270 */
[----:B------:R-:W-:Y:S02]  /*42a0*/  USEL UR6, URZ, 0x1, UP0 ;  /* 0x00000001ff067887 */ /* 0x000fe40008000000 */
[----:B------:R-:W-:-:S04]  /*42b0*/  USEL UR7, UR7, URZ, UP0 ;  /* 0x000000ff07077287 */ /* 0x000fc80008000000 */
[----:B------:R-:W-:Y:S01]  /*42c0*/  ULEA UR7, UR7, UR5, 0x3 ;  /* 0x0000000507077291 */ /* 0x000fe2000f8e18ff */
[----:B------:R-:W-:-:S04]  /*42d0*/  LOP3.LUT R2, R2, UR6, RZ, 0x3c, !PT ;  /* 0x0000000602027c12 */ /* 0x000fc8000f8e3cff */
[----:B------:R-:W-:-:S04]  /*42e0*/  SHF.L.U32 R2, R2, 0x1f, RZ ;  /* 0x0000001f02027819 */ /* 0x000fc800000006ff */
[----:B------:R-:W2:Y:S02]  /*42f0*/  SYNCS.PHASECHK.TRANS64.TRYWAIT P0, [UR7], R2 ;  /* 0x00000002ff0075a7 */ /* 0x000ea40008001107 */
[----:B--2---:R-:W-:Y:S05]  /*4300*/  @!P0 BRA `(.L_x_81) ;  /* 0x0000003000d08947 */ /* 0x004fea0003800000 */
.L_x_180:
[----:B------:R-:W-:Y:S01]  /*4310*/  NOP ;  /* 0x0000000000007918 */ /* 0x000fe20000000000 */
[----:B-1----:R-:W1:Y:S01]  /*4320*/  LDS R0, [UR4+0x14] ;  /* 0x00001404ff007984 */ /* 0x002e620008000800 */
[----:B------:R-:W-:Y:S01]  /*4330*/  ULOP3.LUT UR6, UR16, 0xffff, URZ, 0xc0, !UPT ;  /* 0x0000ffff10067892 */ /* 0x000fe2000f8ec0ff */
[----:B------:R-:W-:Y:S01]  /*4340*/  UMOV UR8, 0xffff ;  /* 0x0000ffff00087882 */ /* 0x000fe20000000000 */
[----:B------:R-:W-:Y:S02]  /*4350*/  UMOV UR5, 0x1 ;  /* 0x0000000100057882 */ /* 0x000fe40000000000 */
[----:B------:R-:W-:-:S04]  /*4360*/  USHF.R.U32.HI UR6, URZ, 0x5, UR6 ;  /* 0x00000005ff067899 */ /* 0x000fc80008011606 */
[----:B------:R-:W-:Y:S02]  /*4370*/  USHF.L.U32 UR8, UR8, UR6, URZ ;  /* 0x0000000608087299 */ /* 0x000fe400080006ff */
[----:B------:R-:W-:-:S04]  /*4380*/  USHF.L.U32 UR5, UR5, UR6, URZ ;  /* 0x0000000605057299 */ /* 0x000fc800080006ff */
[----:B-1----:R-:W-:-:S04]  /*4390*/  LOP3.LUT R0, R0, UR8, RZ, 0xc0, !PT ;  /* 0x0000000800007c12 */ /* 0x002fc8000f8ec0ff */
[----:B------:R-:W-:-:S13]  /*43a0*/  ISETP.NE.AND P0, PT, R0, UR8, PT ;  /* 0x0000000800007c0c */ /* 0x000fda000bf05270 */
[----:B------:R-:W-:Y:S05]  /*43b0*/  @P0 BRA `(.L_x_82) ;  /* 0x0000000000580947 */ /* 0x000fea0003800000 */
[----:B------:R-:W1:Y:S02]  /*43c0*/  LDS R0, [UR4+0x18] ;  /* 0x00001804ff007984 */ /* 0x000e640008000800 */
[----:B-1----:R-:W-:-:S04]  /*43d0*/  LOP3.LUT R0, R0, UR5, RZ, 0xc0, !PT ;  /* 0x0000000500007c12 */ /* 0x002fc8000f8ec0ff */
[----:B------:R-:W-:-:S13]  /*43e0*/  ISETP.NE.AND P0, PT, R0, UR5, PT ;  /* 0x0000000500007c0c */ /* 0x000fda000bf05270 */
[----:B------:R-:W-:Y:S05]  /*43f0*/  @P0 BRA `(.L_x_83) ;  /* 0x00000000003c0947 */ /* 0x000fea0003800000 */
[----:B------:R-:W1:Y:S01]  /*4400*/  S2R R2, SR_LANEID ;  /* 0x0000000000027919 */ /* 0x000e620000000000 */
[----:B------:R-:W-:Y:S01]  /*4410*/  ULOP3.LUT UR8, URZ, UR8, URZ, 0x33, !UPT ;  /* 0x00000008ff087292 */ /* 0x000fe2000f8e33ff */
[----:B------:R-:W-:Y:S02]  /*4420*/  VOTEU.ANY UR7, UPT, PT ;  /* 0x0000000000077886 */ /* 0x000fe400038e0100 */
[----:B------:R-:W-:-:S03]  /*4430*/  UFLO.U32 UR7, UR7 ;  /* 0x00000007000772bd */ /* 0x000fc600080e0000 */
[----:B------:R-:W-:-:S04]  /*4440*/  IMAD.U32 R0, RZ, RZ, UR8 ;  /* 0x00000008ff007e24 */ /* 0x000fc8000f8e00ff */
[----:B------:R2:W4:Y:S02]  /*4450*/  REDUX UR6, R0 ;  /* 0x00000000000673c4 */ /* 0x0005240000000000 */
[----:B------:R1:W-:Y:S02]  /*4460*/  UTCATOMSWS.AND URZ, UR8 ;  /* 0x0000000800ff79e3 */ /* 0x0003e40008000000 */
[----:B-1----:R-:W-:Y:S02]  /*4470*/  ISETP.EQ.U32.AND P0, PT, R2, UR7, PT ;  /* 0x0000000702007c0c */ /* 0x002fe4000bf02070 */
[----:B--2---:R-:W-:Y:S02]  /*4480*/  LOP3.LUT R0, RZ, UR5, RZ, 0x33, !PT ;  /* 0x00000005ff007c12 */ /* 0x004fe4000f8e33ff */
[----:B----4-:R-:W-:Y:S02]  /*4490*/  MOV R2, UR6 ;  /* 0x0000000600027c02 */ /* 0x010fe40008000f00 */
[----:B------:R-:W1:Y:S07]  /*44a0*/  REDUX UR5, R0 ;  /* 0x00000000000573c4 */ /* 0x000e6e0000000000 */
[----:B------:R2:W-:Y:S01]  /*44b0*/  @P0 ATOMS.AND RZ, [UR4+0x14], R2 ;  /* 0x00001402ffff098c */ /* 0x0005e2000a800004 */
[----:B-1----:R-:W-:-:S05]  /*44c0*/  IMAD.U32 R0, RZ, RZ, UR5 ;  /* 0x00000005ff007e24 */ /* 0x002fca000f8e00ff */
[----:B------:R2:W-:Y:S01]  /*44d0*/  @P0 ATOMS.AND RZ, [UR4+0x18], R0 ;  /* 0x00001800ffff098c */ /* 0x0005e2000a800004 */
[----:B------:R-:W-:Y:S05]  /*44e0*/  BRA `(.L_x_84) ;  /* 0x0000000000147947 */ /* 0x000fea0003800000 */
.L_x_83:
[----:B------:R-:W-:Y:S02]  /*44f0*/  MOV R2, 0x4510 ;  /* 0x0000451000027802 */ /* 0x000fe40000000f00 */
[----:B---3-5:R-:W-:Y:S05]  /*4500*/  CALL.REL.NOINC `($__internal_0_$__cuda_sm10x_tcgen05_guardrail_trap_col_being_dealloced_not_returned_by_alloc) ;  /* 0x0000003400007944 */ /* 0x028fea0003c00000 */
[----:B------:R-:W-:Y:S05]  /*4510*/  BRA `(.L_x_84) ;  /* 0x0000000000087947 */ /* 0x000fea0003800000 */
.L_x_82:
[----:B------:R-:W-:Y:S02]  /*4520*/  MOV R2, 0x4540 ;  /* 0x0000454000027802 */ /* 0x000fe40000000f00 */
[----:B---3-5:R-:W-:Y:S05]  /*4530*/  CALL.REL.NOINC `($__internal_2_$__cuda_sm10x_tcgen05_guardrail_trap_unallocated_columns_being_dealloced) ;  /* 0x00000034000c7944 */ /* 0x028fea0003c00000 */
.L_x_84:
[----:B------:R-:W-:Y:S01]  /*4540*/  NOP ;  /* 0x0000000000007918 */ /* 0x000fe20000000000 */
[----:B------:R-:W-:Y:S05]  /*4550*/  EXIT ;  /* 0x000000000000794d */ /* 0x000fea0003800000 */
.L_x_66:
[----:B------:R-:W-:-:S09]  /*4560*/  UISETP.NE.OR UP2, UPT, UR8, 0x3, !UP2 ;  /* 0x000000030800788c */ /* 0x000fd2000d745670 */
[----:B------:R-:W-:Y:S05]  /*4570*/  BRA.U UP2, `(.L_x_85) ;  /* 0x0000000d020c7547 */ /* 0x000fea000b800000 */
[----:B------:R-:W1:Y:S01]  /*4580*/  LDC R0, c[0x0][0xb30] ;  /* 0x0002cc00ff007b82 */ /* 0x000e620000000800 */
[----:B------:R-:W2:Y:S01]  /*4590*/  LDCU.64 UR8, c[0x0][0x888] ;  /* 0x00011100ff0877ac */ /* 0x000ea20008000a00 */
[----:B------:R-:W-:Y:S01]  /*45a0*/  IMAD.MOV.U32 R28, RZ, RZ, 0x1 ;  /* 0x00000001ff1c7424 */ /* 0x000fe200078e00ff */
[----:B------:R-:W-:Y:S01]  /*45b0*/  CS2R R26, SRZ ;  /* 0x00000000001a7805 */ /* 0x000fe2000001ff00 */
[----:B------:R-:W-:Y:S01]  /*45c0*/  IMAD.MOV.U32 R24, RZ, RZ, 0x1000 ;  /* 0x00001000ff187424 */ /* 0x000fe200078e00ff */
[----:B------:R-:W4:Y:S03]  /*45d0*/  LDCU.64 UR4, c[0x0][0x890] ;  /* 0x00011200ff0477ac */ /* 0x000f260008000a00 */
[----:B------:R-:W3:Y:S01]  /*45e0*/  LDC R23, c[0x0][0x370] ;  /* 0x0000dc00ff177b82 */ /* 0x000ee20000000800 */
[----:B------:R-:W-:Y:S01]  /*45f0*/  UMOV UR7, 0x400 ;  /* 0x0000040000077882 */ /* 0x000fe20000000000 */
[----:B------:R-:W-:-:S02]  /*4600*/  UPLOP3.LUT UP1, UPT, UPT, UPT, UPT, 0x40, 0x4 ;  /* 0x000000000004789c */ /* 0x000fc40003f2e870 */
[----:B------:R-:W-:Y:S01]  /*4610*/  ULEA UR7, UR37, UR7, 0x18 ;  /* 0x0000000725077291 */ /* 0x000fe2000f8ec0ff */
[----:B------:R-:W-:-:S03]  /*4620*/  UMOV UR15, URZ ;  /* 0x000000ff000f7c82 */ /* 0x000fc60008000000 */
[----:B------:R-:W3:Y:S01]  /*4630*/  LDC R3, c[0x0][0xb0c] ;  /* 0x0002c300ff037b82 */ /* 0x000ee20000000800 */
[----:B--2---:R-:W-:Y:S02]  /*4640*/  UISETP.NE.U32.AND UP2, UPT, UR8, URZ, UPT ;  /* 0x000000ff0800728c */ /* 0x004fe4000bf45070 */
[----:B----4-:R-:W-:-:S05]  /*4650*/  UISETP.NE.U32.AND UP3, UPT, UR4, URZ, UPT ;  /* 0x000000ff0400728c */ /* 0x010fca000bf65070 */
[----:B------:R-:W2:Y:S01]  /*4660*/  LDC R20, c[0x0][0xb20] ;  /* 0x0002c800ff147b82 */ /* 0x000ea20000000800 */
[----:B-1----:R-:W-:Y:S01]  /*4670*/  ISETP.NE.AND P1, PT, R0, 0x1, PT ;  /* 0x000000010000780c */ /* 0x002fe20003f25270 */
[----:B------:R-:W-:Y:S02]  /*4680*/  UISETP.NE.AND.EX UP2, UPT, UR9, URZ, UPT, UP2 ;  /* 0x000000ff0900728c */ /* 0x000fe4000bf45320 */
[----:B------:R-:W-:-:S04]  /*4690*/  UISETP.NE.AND.EX UP3, UPT, UR5, URZ, UPT, UP3 ;  /* 0x000000ff0500728c */ /* 0x000fc8000bf65330 */
[----:B------:R-:W1:Y:S08]  /*46a0*/  LDC.64 R32, c[0x0][0x348] ;  /* 0x0000d200ff207b82 */ /* 0x000e700000000a00 */
[----:B------:R-:W4:Y:S08]  /*46b0*/  LDC.64 R14, c[0x0][0xb10] ;  /* 0x0002c400ff0e7b82 */ /* 0x000f300000000a00 */
[----:B------:R-:W1:Y:S08]  /*46c0*/  LDC.64 R6, c[0x0][0xb18] ;  /* 0x0002c600ff067b82 */ /* 0x000e700000000a00 */
[----:B------:R-:W1:Y:S08]  /*46d0*/  LDC.64 R4, c[0x0][0xb28] ;  /* 0x0002ca00ff047b82 */ /* 0x000e700000000a00 */
[----:B--23--:R-:W1:Y:S02]  /*46e0*/  LDC R21, c[0x0][0x374] ;  /* 0x0000dd00ff157b82 */ /* 0x00ce640000000800 */
.L_x_93:
[C---:B------:R-:W-:Y:S02]  /*46f0*/  LEA R0, R27.reuse, UR7, 0x3 ;  /* 0x000000071b007c11 */ /* 0x040fe4000f8e18ff */
[----:B------:R-:W-:Y:S02]  /*4700*/  SHF.L.U32 R2, R26, 0x1f, RZ ;  /* 0x0000001f1a027819 */ /* 0x000fe400000006ff */
[----:B------:R-:W-:Y:S02]  /*4710*/  LEA R16, R27, UR7, 0x4 ;  /* 0x000000071b107c11 */ /* 0x000fe4000f8e20ff */
[----:B--2---:R-:W2:Y:S02]  /*4720*/  SYNCS.PHASECHK.TRANS64.TRYWAIT P0, [R0+URZ+0x180], R2 ;  /* 0x00018002000075a7 */ /* 0x004ea400080011ff */
[----:B--2---:R-:W-:Y:S05]  /*4730*/  @!P0 BRA `(.L_x_86) ;  /* 0x0000002c00dc8947 */ /* 0x004fea0003800000 */
.L_x_181:
[----:B------:R-:W-:Y:S01]  /*4740*/  ISETP.GE.AND P0, PT, R22, 0x1, PT ;  /* 0x000000011600780c */ /* 0x000fe20003f06270 */
[----:B------:R-:W3:Y:S01]  /*4750*/  LDS.128 R16, [R16+0x210] ;  /* 0x0002100010107984 */ /* 0x000ee20000000c00 */
[----:B------:R-:W-:Y:S01]  /*4760*/  ISETP.NE.U32.AND P4, PT, RZ, UR4, PT ;  /* 0x00000004ff007c0c */ /* 0x000fe2000bf85070 */
[----:B--2---:R-:W-:Y:S03]  /*4770*/  VIADD R0, R0, 0x190 ;  /* 0x0000019000007836 */ /* 0x004fe60000000000 */
[----:B------:R-:W-:Y:S01]  /*4780*/  ISETP.NE.AND.EX P4, PT, RZ, UR5, PT, P4 ;  /* 0x00000005ff007c0c */ /* 0x000fe2000bf85340 */
[----:B------:R-:W-:Y:S01]  /*4790*/  @!PT LDS RZ, [RZ] ;  /* 0x00000000fffff984 */ /* 0x000fe20000000800 */
[----:B------:R-:W-:Y:S01]  /*47a0*/  @!PT LDS RZ, [RZ] ;  /* 0x00000000fffff984 */ /* 0x000fe20000000800 */
[----:B------:R-:W-:Y:S01]  /*47b0*/  @!PT LDS RZ, [RZ] ;  /* 0x00000000fffff984 */ /* 0x000fe20000000800 */
[----:B------:R-:W-:Y:S01]  /*47c0*/  @!PT LDS RZ, [RZ] ;  /* 0x00000000fffff984 */ /* 0x000fe20000000800 */
[----:B------:R2:W-:Y:S06]  /*47d0*/  MEMBAR.ALL.CTA ;  /* 0x0000000000007992 */ /* 0x0005ec0000008000 */
[----:B--2---:R-:W2:Y:S01]  /*47e0*/  FENCE.VIEW.ASYNC.S ;  /* 0x00000000000073c6 */ /* 0x004ea20000000000 */
[----:B------:R-:W-:Y:S04]  /*47f0*/  PRMT R0, RZ, 0x654, R0 ;  /* 0x00000654ff007816 */ /* 0x000fe80000000000 */
[----:B--2---:R2:W-:Y:S01]  /*4800*/  SYNCS.ARRIVE.TRANS64.RED.A1T0 RZ, [R0+URZ], RZ ;  /* 0x000000ff00ff79a7 */ /* 0x0045e200081004ff */
[----:B---3--:R-:W-:Y:S11]  /*4810*/  LOP3.LUT P3, RZ, R18, 0x1, RZ, 0xc0, !PT ;  /* 0x0000000112ff7812 */ /* 0x008ff6000786c0ff */
[----:B------:R-:W-:Y:S02]  /*4820*/  @!UPT UIADD3 URZ, UPT, UPT, URZ, URZ, URZ ;  /* 0x000000fffffff290 */ /* 0x000fe4000fffe0ff */
[----:B------:R-:W-:Y:S02]  /*4830*/  @P3 MOV R11, R16 ;  /* 0x00000010000b3202 */ /* 0x000fe40000000f00 */
[----:B------:R-:W-:Y:S01]  /*4840*/  @P3 LOP3.LUT R10, R17, 0xffff, RZ, 0xc0, !PT ;  /* 0x0000ffff110a3812 */ /* 0x000fe200078ec0ff */
[----:B--2---:R-:W-:Y:S06]  /*4850*/  @!P0 BRA `(.L_x_87) ;  /* 0x0000000000a48947 */ /* 0x004fec0003800000 */
[-C--:B-1----:R-:W-:Y:S01]  /*4860*/  IMAD.HI.U32 R0, R21, R7.reuse, RZ ;  /* 0x0000000715007227 */ /* 0x082fe200078e00ff */
[----:B------:R-:W-:Y:S02]  /*4870*/  ISETP.NE.AND P0, PT, R6, 0x1, PT ;  /* 0x000000010600780c */ /* 0x000fe40003f05270 */
[----:B------:R-:W-:Y:S01]  /*4880*/  ISETP.NE.AND P2, PT, R22, 0x1, PT ;  /* 0x000000011600780c */ /* 0x000fe20003f45270 */
[----:B----4-:R-:W-:Y:S01]  /*4890*/  IMAD.HI.U32 R9, R23, R14, RZ ;  /* 0x0000000e17097227 */ /* 0x010fe200078e00ff */
[----:B------:R-:W-:Y:S02]  /*48a0*/  SHF.R.U32.HI R0, RZ, R20, R0 ;  /* 0x00000014ff007219 */ /* 0x000fe40000011600 */
[----:B------:R-:W-:Y:S01]  /*48b0*/  ISETP.NE.AND P5, PT, R3, 0x1, PT ;  /* 0x000000010300780c */ /* 0x000fe20003fa5270 */
[----:B------:R-:W-:Y:S01]  /*48c0*/  IMAD.HI.U32 R13, R10, R7, RZ ;  /* 0x000000070a0d7227 */ /* 0x000fe200078e00ff */
[----:B------:R-:W-:Y:S02]  /*48d0*/  SHF.R.U32.HI R9, RZ, R15, R9 ;  /* 0x0000000fff097219 */ /* 0x000fe40000011609 */
[----:B------:R-:W-:Y:S01]  /*48e0*/  SEL R0, R21, R0, !P0 ;  /* 0x0000000015007207 */ /* 0x000fe20004000000 */
[----:B------:R-:W-:Y:S01]  /*48f0*/  IMAD.HI.U32 R12, R11, R14, RZ ;  /* 0x0000000e0b0c7227 */ /* 0x000fe200078e00ff */
[----:B------:R-:W-:Y:S03]  /*4900*/  SEL R9, R23, R9, !P5 ;  /* 0x0000000917097207 */ /* 0x000fe60006800000 */
[-C--:B------:R-:W-:Y:S01]  /*4910*/  IMAD.HI.U32 R8, R0, R4.reuse, RZ ;  /* 0x0000000400087227 */ /* 0x080fe200078e00ff */
[----:B------:R-:W-:Y:S03]  /*4920*/  SHF.R.U32.HI R12, RZ, R15, R12 ;  /* 0x0000000fff0c7219 */ /* 0x000fe6000001160c */
[----:B------:R-:W-:Y:S01]  /*4930*/  IMAD.HI.U32 R2, R9, R4, RZ ;  /* 0x0000000409027227 */ /* 0x000fe200078e00ff */
[-C--:B------:R-:W-:Y:S02]  /*4940*/  @P2 SHF.R.U32.HI R0, RZ, R5.reuse, R8 ;  /* 0x00000005ff002219 */ /* 0x080fe40000011608 */
[----:B------:R-:W-:Y:S02]  /*4950*/  SHF.R.U32.HI R8, RZ, R20, R13 ;  /* 0x00000014ff087219 */ /* 0x000fe4000001160d */
[----:B------:R-:W-:Y:S01]  /*4960*/  @P2 SHF.R.U32.HI R9, RZ, R5, R2 ;  /* 0x00000005ff092219 */ /* 0x000fe20000011602 */
[----:B------:R-:W-:Y:S01]  /*4970*/  IMAD R0, R22, R0, RZ ;  /* 0x0000000016007224 */ /* 0x000fe200078e02ff */
[----:B------:R-:W-:Y:S02]  /*4980*/  SEL R8, R10, R8, !P0 ;  /* 0x000000080a087207 */ /* 0x000fe40004000000 */
[----:B------:R-:W-:Y:S01]  /*4990*/  SEL R2, R11, R12, !P5 ;  /* 0x0000000c0b027207 */ /* 0x000fe20006800000 */
[----:B------:R-:W-:Y:S01]  /*49a0*/  IMAD R12, R22, R9, RZ ;  /* 0x00000009160c7224 */ /* 0x000fe200078e02ff */
[C---:B------:R-:W-:Y:S01]  /*49b0*/  ISETP.GE.AND P0, PT, R8.reuse, R0, PT ;  /* 0x000000000800720c */ /* 0x040fe20003f06270 */
[----:B------:R-:W-:Y:S03]  /*49c0*/  IMAD.HI.U32 R0, R8, R4, RZ ;  /* 0x0000000408007227 */ /* 0x000fe600078e00ff */
[----:B------:R-:W-:Y:S02]  /*49d0*/  ISETP.GE.OR P0, PT, R2, R12, P0 ;  /* 0x0000000c0200720c */ /* 0x000fe40000706670 */
[-C--:B------:R-:W-:Y:S04]  /*49e0*/  SHF.R.U32.HI R0, RZ, R5.reuse, R0 ;  /* 0x00000005ff007219 */ /* 0x080fe80000011600 */
[----:B------:R-:W-:Y:S05]  /*49f0*/  SEL R13, R8, R0, !P2 ;  /* 0x00000000080d7207 */ /* 0x000fea0005000000 */
[----:B------:R-:W-:Y:S02]  /*4a00*/  IMAD.MOV R12, RZ, RZ, -R13 ;  /* 0x000000ffff0c7224 */ /* 0x000fe400078e0a0d */
[----:B------:R-:W-:Y:S04]  /*4a10*/  @!P0 IMAD.HI.U32 R0, R2, R4, RZ ;  /* 0x0000000402008227 */ /* 0x000fe800078e00ff */
[----:B------:R-:W-:Y:S01]  /*4a20*/  IMAD R12, R22, R12, R8 ;  /* 0x0000000c160c7224 */ /* 0x000fe200078e0208 */
[----:B------:R-:W-:Y:S04]  /*4a30*/  @!P0 SHF.R.U32.HI R0, RZ, R5, R0 ;  /* 0x00000005ff008219 */ /* 0x000fe80000011600 */
[----:B------:R-:W-:Y:S04]  /*4a40*/  @!P0 SEL R0, R2, R0, !P2 ;  /* 0x0000000002008207 */ /* 0x000fe80005000000 */
[----:B------:R-:W-:Y:S01]  /*4a50*/  @!P0 IADD3 R13, PT, PT, R13, -R0, RZ ;  /* 0x800000000d0d8210 */ /* 0x000fe20007ffe0ff */
[----:B------:R-:W-:Y:S01]  /*4a60*/  @!P0 IMAD R0, R9, R12, R0 ;  /* 0x0000000c09008224 */ /* 0x000fe200078e0200 */
[----:B------:R-:W-:Y:S01]  /*4a70*/  IADD3 R9, PT, PT, -R8, RZ, RZ ;  /* 0x000000ff08097210 */ /* 0x000fe20007ffe1ff */
[--C-:B------:R-:W-:Y:S02]  /*4a80*/  IMAD.MOV R12, RZ, RZ, -R2.reuse ;  /* 0x000000ffff0c7224 */ /* 0x100fe400078e0a02 */
[----:B------:R-:W-:Y:S02]  /*4a90*/  @!P0 IMAD R8, R13, R22, R2 ;  /* 0x000000160d088224 */ /* 0x000fe400078e0202 */
[----:B------:R-:W-:Y:S02]  /*4aa0*/  @!P0 IMAD.MOV.U32 R2, RZ, RZ, R0 ;  /* 0x000000ffff028224 */ /* 0x000fe400078e0000 */
[----:B------:R-:W-:Y:S02]  /*4ab0*/  IMAD R11, R3, R12, R11 ;  /* 0x0000000c030b7224 */ /* 0x000fe400078e020b */
[----:B------:R-:W-:Y:S02]  /*4ac0*/  IMAD R10, R6, R9, R10 ;  /* 0x00000009060a7224 */ /* 0x000fe400078e020a */
[----:B------:R-:W-:Y:S02]  /*4ad0*/  IMAD R11, R2, R3, R11 ;  /* 0x00000003020b7224 */ /* 0x000fe400078e020b */
[----:B------:R-:W-:Y:S02]  /*4ae0*/  IMAD R10, R8, R6, R10 ;  /* 0x00000006080a7224 */ /* 0x000fe400078e020a */
.L_x_87:
[----:B------:R-:W-:Y:S05]  /*4af0*/  BRA.U UP1, `(.L_x_88) ;  /* 0x0000000101107547 */ /* 0x000fea000b800000 */
[----:B------:R-:W-:Y:S04]  /*4b00*/  MOV R2, UR6 ;  /* 0x0000000600027c02 */ /* 0x000fe80008000f00 */
[----:B------:R-:W-:Y:S04]  /*4b10*/  SHF.L.U32 R2, R2, 0x1f, RZ ;  /* 0x0000001f02027819 */ /* 0x000fe800000006ff */
[----:B------:R-:W2:Y:S02]  /*4b20*/  SYNCS.PHASECHK.TRANS64.TRYWAIT P0, [UR7+0x178], R2 ;  /* 0x00017802ff0075a7 */ /* 0x000ea40008001107 */
[----:B--2---:R-:W-:Y:S05]  /*4b30*/  @!P0 BRA `(.L_x_89) ;  /* 0x0000002800f08947 */ /* 0x004fea0003800000 */
.L_x_88:
[----:B------:R-:W-:Y:S05]  /*4b40*/  BRA.U !UP3, `(.L_x_90) ;  /* 0x000000010b347547 */ /* 0x000fea000b800000 */
[----:B------:R-:W-:Y:S01]  /*4b50*/  UPLOP3.LUT UP0, UPT, UPT, UPT, UP2, 0x80, 0x8 ;  /* 0x000000000008789c */ /* 0x000fe20003f0f020 */
[----:B--2---:R-:W-:Y:S02]  /*4b60*/  HFMA2 R0, -RZ, RZ, 0, 5.9604644775390625e-08 ;  /* 0x00000001ff007431 */ /* 0x004fe400000001ff */
[----:B------:R-:W-:Y:S03]  /*4b70*/  IMAD.MOV.U32 R53, RZ, RZ, 0x1 ;  /* 0x00000001ff357424 */ /* 0x000fe600078e00ff */
[----:B------:R-:W-:Y:S05]  /*4b80*/  PLOP3.LUT P0, PT, PT, PT, UP0, 0x80, 0x8 ;  /* 0x000000000008781c */ /* 0x000fea0003f0f008 */
[----:B------:R-:W2:Y:S01]  /*4b90*/  @UP0 LDCU.64 UR10, c[0x0][0x888] ;  /* 0x00011100ff0a07ac */ /* 0x000ea20008000a00 */
[----:B------:R-:W-:Y:S07]  /*4ba0*/  @UP0 UIMAD UR8, UR36, UR4, URZ ;  /* 0x00000004240802a4 */ /* 0x000fee000f8e02ff */
[----:B------:R-:W-:Y:S01]  /*4bb0*/  @!P0 PRMT R53, R0, 0x7610, R53 ;  /* 0x0000761000358816 */ /* 0x000fe20000000035 */
[----:B--2---:R-:W-:Y:S03]  /*4bc0*/  @UP0 UIMAD.WIDE UR10, UR8, 0x4, UR10 ;  /* 0x00000004080a08a5 */ /* 0x004fe6000f8e020a */
[----:B------:R-:W2:Y:S03]  /*4bd0*/  @!UP0 LDCU UR8, c[0x0][0x880] ;  /* 0x00011000ff0887ac */ /* 0x000ea60008000800 */
[----:B------:R-:W-:Y:S01]  /*4be0*/  IMAD.U32 R8, RZ, RZ, UR10 ;  /* 0x0000000aff087e24 */ /* 0x000fe2000f8e00ff */
[----:B------:R-:W-:Y:S05]  /*4bf0*/  MOV R9, UR11 ;  /* 0x0000000b00097c02 */ /* 0x000fea0008000f00 */
[----:B-----5:R3:W5:Y:S02]  /*4c00*/  @P0 LDG.E R30, desc[UR40][R8.64] ;  /* 0x00000028081e0981 */ /* 0x020764000c1e1900 */
[----:B--23--:R-:W-:Y:S07]  /*4c10*/  @!P0 IMAD.U32 R30, RZ, RZ, UR8 ;  /* 0x00000008ff1e8e24 */ /* 0x00cfee000f8e00ff */
.L_x_90:
[----:B-----5:R-:W-:Y:S01]  /*4c20*/  @!P4 FSETP.EQ.AND P5, PT, R30, RZ, PT ;  /* 0x000000ff1e00c20b */ /* 0x020fe20003fa2000 */
[----:B------:R-:W-:Y:S01]  /*4c30*/  @!UPT UIADD3 URZ, UPT, UPT, URZ, URZ, URZ ;  /* 0x000000fffffff290 */ /* 0x000fe2000fffe0ff */
[----:B------:R-:W-:Y:S11]  /*4c40*/  @!P4 BRA `(.L_x_91) ;  /* 0x000000000014c947 */ /* 0x000ff60003800000 */
[----:B------:R-:W-:Y:S02]  /*4c50*/  LOP3.LUT P0, RZ, R53, 0xff, RZ, 0xc0, !PT ;  /* 0x000000ff35ff7812 */ /* 0x000fe4000780c0ff */
[----:B------:R-:W-:Y:S04]  /*4c60*/  PLOP3.LUT P5, PT, PT, PT, UP0, 0x80, 0x8 ;  /* 0x000000000008781c */ /* 0x000fe80003faf008 */
[----:B------:R-:W-:Y:S07]  /*4c70*/  PLOP3.LUT P5, PT, P5, PT, PT, 0x8, 0x80 ;  /* 0x000000000080781c */ /* 0x000fee0002fae170 */
[----:B------:R-:W-:Y:S11]  /*4c80*/  @P0 FSETP.EQ.AND P5, PT, R30, RZ, PT ;  /* 0x000000ff1e00020b */ /* 0x000ff60003fa2000 */
[----:B------:R-:W-:Y:S02]  /*4c90*/  @!UPT UIADD3 URZ, UPT, UPT, URZ, URZ, URZ ;  /* 0x000000fffffff290 */ /* 0x000fe4000fffe0ff */
.L_x_91:
[----:B------:R-:W3:Y:S01]  /*4ca0*/  LDC.64 R8, c[0x0][0xb10] ;  /* 0x0002c400ff087b82 */ /* 0x000ee20000000a00 */
[----:B------:R-:W-:Y:S01]  /*4cb0*/  ULEA UR13, UR15, UR7, 0x3 ;  /* 0x000000070f0d7291 */ /* 0x000fe2000f8e18ff */
[----:B------:R-:W-:Y:S01]  /*4cc0*/  SHF.L.U32 R29, R28, 0x1f, RZ ;  /* 0x0000001f1c1d7819 */ /* 0x000fe200000006ff */
[----:B------:R-:W-:Y:S01]  /*4cd0*/  VIADD R27, R27, 0x1 ;  /* 0x000000011b1b7836 */ /* 0x000fe20000000000 */
[----:B------:R-:W-:Y:S04]  /*4ce0*/  @P3 SHF.R.U32.HI R25, RZ, 0x10, R17 ;  /* 0x00000010ff193819 */ /* 0x000fe80000011611 */
[----:B------:R-:W5:Y:S02]  /*4cf0*/  LDC.64 R12, c[0x0][0xb18] ;  /* 0x0002c600ff0c7b82 */ /* 0x000f640000000a00 */
[----:B------:R-:W1:Y:S01]  /*4d00*/  SYNCS.PHASECHK.TRANS64.TRYWAIT P4, [UR13+0x160], R29 ;  /* 0x0001601dff0075a7 */ /* 0x000e62000808110d */
[C---:B---3--:R-:W-:Y:S05]  /*4d10*/  @!P1 IMAD.HI.U32 R8, R11.reuse, R8, RZ ;  /* 0x000000080b089227 */ /* 0x048fea00078e00ff */
[----:B--2---:R-:W2:Y:S01]  /*4d20*/  @!P1 LDC R0, c[0x0][0xb20] ;  /* 0x0002c800ff009b82 */ /* 0x004ea20000000800 */
[----:B------:R-:W-:Y:S01]  /*4d30*/  @!P1 SHF.R.U32.HI R8, RZ, R9, R8 ;  /* 0x00000009ff089219 */ /* 0x000fe20000011608 */
[----:B-----5:R-:W-:Y:S01]  /*4d40*/  @!P1 IMAD.HI.U32 R13, R10, R13, RZ ;  /* 0x0000000d0a0d9227 */ /* 0x020fe200078e00ff */
[----:B------:R-:W-:Y:S05]  /*4d50*/  @!P1 ISETP.NE.AND P0, PT, R12, 0x1, PT ;  /* 0x000000010c00980c */ /* 0x000fea0003f05270 */
[----:B------:R-:W3:Y:S01]  /*4d60*/  @!P1 LDC R2, c[0x0][0xb0c] ;  /* 0x0002c300ff029b82 */ /* 0x000ee20000000800 */
[----:B--2---:R-:W-:Y:S02]  /*4d70*/  @!P1 SHF.R.U32.HI R0, RZ, R0, R13 ;  /* 0x00000000ff009219 */ /* 0x004fe4000001160d */
[----:B---3--:R-:W-:Y:S02]  /*4d80*/  @!P1 ISETP.NE.AND P2, PT, R2, 0x1, PT ;  /* 0x000000010200980c */ /* 0x008fe40003f45270 */
[----:B------:R-:W-:Y:S02]  /*4d90*/  @!P1 SEL R9, R10, R0, !P0 ;  /* 0x000000000a099207 */ /* 0x000fe40004000000 */
[----:B------:R-:W-:Y:S02]  /*4da0*/  ELECT P0, URZ, PT ;  /* 0x0000000000ff782f */ /* 0x000fe40003800000 */
[----:B------:R-:W-:Y:S05]  /*4db0*/  @!P1 SEL R8, R11, R8, !P2 ;  /* 0x000000080b089207 */ /* 0x000fea0005000000 */
[----:B------:R-:W-:Y:S02]  /*4dc0*/  @!P1 IMAD.IADD R0, R9, 0x1, -R8 ;  /* 0x0000000109009824 */ /* 0x000fe400078e0a08 */
[----:B------:R-:W-:Y:S02]  /*4dd0*/  @!P1 IMAD.IADD R8, R8, 0x1, -R9 ;  /* 0x0000000108089824 */ /* 0x000fe400078e0a09 */
[----:B------:R-:W-:Y:S02]  /*4de0*/  @!P1 IMAD R11, R0, R2, R11 ;  /* 0x00000002000b9224 */ /* 0x000fe400078e020b */
[----:B------:R-:W-:Y:S01]  /*4df0*/  @!P1 IMAD R10, R8, R12, R10 ;  /* 0x0000000c080a9224 */ /* 0x000fe200078e020a */
[----:B-1----:R-:W-:Y:S06]  /*4e00*/  @!P4 BRA `(.L_x_92) ;  /* 0x000000280054c947 */ /* 0x002fec0003800000 */
.L_x_184:
[----:B------:R-:W-:Y:S01]  /*4e10*/  PLOP3.LUT P5, PT, P5, P0, PT, 0xf2, 0x2f ;  /* 0x00000000002f781c */ /* 0x000fe20002fa1e72 */
[----:B------:R-:W-:Y:S01]  /*4e20*/  UMOV UR16, 0x0 ;  /* 0x0000000000107882 */ /* 0x000fe20000000000 */
[----:B------:R-:W-:Y:S01]  /*4e30*/  UMOV UR17, 0x10000000 ;  /* 0x1000000000117882 */ /* 0x000fe20000000000 */
[----:B------:R-:W-:Y:S01]  /*4e40*/  UMOV UR12, UR36 ;  /* 0x00000024000c7c82 */ /* 0x000fe20008000000 */
[----:B------:R-:W-:Y:S09]  /*4e50*/  @P3 R2UR UR36, R25 ;  /* 0x00000000192432ca */ /* 0x000ff200000e0000 */
[----:B------:R-:W-:Y:S01]  /*4e60*/  @!P5 IADD3 R2, P0, PT, R32, 0x580, RZ ;  /* 0x000005802002d810 */ /* 0x000fe20007f1e0ff */
[----:B------:R-:W-:Y:S01]  /*4e70*/  @!P5 IMAD.SHL.U32 R51, R51, 0x10, RZ ;  /* 0x000000103333d824 */ /* 0x000fe200078e00ff */
[----:B------:R-:W-:Y:S01]  /*4e80*/  VOTEU.ALL UP1, P5 ;  /* 0x0000000000ff7886 */ /* 0x000fe20002820000 */
[----:B------:R-:W-:Y:S01]  /*4e90*/  @!P5 IMAD.SHL.U32 R52, R52, 0x40, RZ ;  /* 0x000000403434d824 */ /* 0x000fe200078e00ff */
[----:B------:R-:W-:Y:S01]  /*4ea0*/  @!P5 R2UR UR9, R2 ;  /* 0x000000000209d2ca */ /* 0x000fe200000e0000 */
[----:B-1----:R-:W-:Y:S01]  /*4eb0*/  @!P5 IMAD.X R0, RZ, RZ, R33, P0 ;  /* 0x000000ffff00d224 */ /* 0x002fe200000e0621 */
[----:B------:R-:W-:Y:S01]  /*4ec0*/  @!P5 R2UR UR10, R51 ;  /* 0x00000000330ad2ca */ /* 0x000fe200000e0000 */
[----:B------:R-:W-:Y:S01]  /*4ed0*/  @!UP1 ULEA UR14, UR15, UR7, 0xc ;  /* 0x000000070f0e9291 */ /* 0x000fe2000f8e60ff */
[----:B------:R-:W-:Y:S01]  /*4ee0*/  @!P5 R2UR UR11, R52 ;  /* 0x00000000340bd2ca */ /* 0x000fe200000e0000 */
[----:B------:R-:W-:Y:S01]  /*4ef0*/  UIADD3 UR15, UPT, UPT, UR15, 0x1, URZ ;  /* 0x000000010f0f7890 */ /* 0x000fe2000fffe0ff */
[----:B------:R-:W-:Y:S01]  /*4f00*/  @!P5 R2UR UR8, R0 ;  /* 0x000000000008d2ca */ /* 0x000fe200000e0000 */
[----:B------:R-:W-:Y:S01]  /*4f10*/  IMAD.IADD R51, R10, 0x1, R31 ;  /* 0x000000010a337824 */ /* 0x000fe200078e021f */
[----:B------:R-:W-:Y:S01]  /*4f20*/  ISETP.NE.AND P0, PT, R27, 0x2, PT ;  /* 0x000000021b00780c */ /* 0x000fe20003f05270 */
[----:B------:R-:W-:Y:S03]  /*4f30*/  IMAD.IADD R52, R11, 0x1, R50 ;  /* 0x000000010b347824 */ /* 0x000fe600078e0232 */
[----:B------:R-:W-:Y:S01]  /*4f40*/  SEL R0, RZ, 0x1, P0 ;  /* 0x00000001ff007807 */ /* 0x000fe20000000000 */
[----:B------:R-:W-:Y:S01]  /*4f50*/  IMAD.U32 R8, RZ, RZ, UR9 ;  /* 0x00000009ff087e24 */ /* 0x000fe2000f8e00ff */
[----:B------:R-:W-:Y:S01]  /*4f60*/  UIADD3 UR9, UPT, UPT, UR13, 0x150, URZ ;  /* 0x000001500d097890 */ /* 0x000fe2000fffe0ff */
[----:B------:R-:W-:Y:S02]  /*4f70*/  SEL R27, R27, RZ, P0 ;  /* 0x000000ff1b1b7207 */ /* 0x000fe40000000000 */
[----:B------:R-:W-:Y:S02]  /*4f80*/  LOP3.LUT R26, R26, R0, RZ, 0x3c, !PT ;  /* 0x000000001a1a7212 */ /* 0x000fe400078e3cff */
[----:B------:R-:W-:Y:S01]  /*4f90*/  IMAD.U32 R9, RZ, RZ, UR8 ;  /* 0x00000008ff097e24 */ /* 0x000fe2000f8e00ff */
[----:B------:R-:W-:Y:S01]  /*4fa0*/  @!P5 R2UR UR18, R8 ;  /* 0x000000000812d2ca */ /* 0x000fe200000e0000 */
[----:B------:R-:W-:Y:S01]  /*4fb0*/  @!UP1 UIADD3 UR8, UPT, UPT, UR14, 0x400, URZ ;  /* 0x000004000e089890 */ /* 0x000fe2000fffe0ff */
[----:B------:R-:W-:Y:S02]  /*4fc0*/  VOTEU.ALL UP1, P5 ;  /* 0x0000000000ff7886 */ /* 0x000fe40002820000 */
[----:B------:R-:W-:Y:S01]  /*4fd0*/  @!P5 R2UR UR19, R9 ;  /* 0x000000000913d2ca */ /* 0x000fe200000e0000 */
[----:B------:R-:W-:Y:S11]  /*4fe0*/  UPRMT UR14, UR37, 0x654, UR9 ;  /* 0x00000654250e7896 */ /* 0x000ff60008000009 */
[----:B------:R-:W-:Y:S01]  /*4ff0*/  @!UPT UIADD3 URZ, UPT, UPT, URZ, URZ, URZ ;  /* 0x000000fffffff290 */ /* 0x000fe2000fffe0ff */
[----:B------:R2:W-:Y:S01]  /*5000*/  @!UP1 UTMALDG.3D [UR8], [UR18], desc[UR16] ;  /* 0x00001008120095b4 */ /* 0x0005e20008011000 */
[----:B------:R2:W-:Y:S01]  /*5010*/  @!P5 SYNCS.ARRIVE.TRANS64.RED.A0TR RZ, [UR13+0x150], R24 ;  /* 0x00015018ffffd9a7 */ /* 0x0005e2000830040d */
[----:B------:R-:W-:Y:S04]  /*5020*/  UISETP.NE.AND UP1, UPT, UR15, 0x2, UPT ;  /* 0x000000020f00788c */ /* 0x000fe8000bf25270 */
[----:B------:R-:W-:Y:S02]  /*5030*/  USEL UR13, URZ, 0x1, UP1 ;  /* 0x00000001ff0d7887 */ /* 0x000fe40008800000 */
[----:B------:R-:W-:Y:S02]  /*5040*/  USEL UR15, UR15, URZ, UP1 ;  /* 0x000000ff0f0f7287 */ /* 0x000fe40008800000 */
[----:B------:R-:W-:Y:S02]  /*5050*/  UPLOP3.LUT UP1, UPT, UPT, UPT, UPT, 0x80, 0x8 ;  /* 0x000000000008789c */ /* 0x000fe40003f2f070 */
[----:B------:R-:W-:Y:S01]  /*5060*/  LOP3.LUT R28, R28, UR13, RZ, 0x3c, !PT ;  /* 0x0000000d1c1c7c12 */ /* 0x000fe2000f8e3cff */
[----:B------:R-:W-:Y:S01]  /*5070*/  SYNCS.ARRIVE.TRANS64.RED.A1T0 RZ, [UR14], RZ ;  /* 0x000000ffffff79a7 */ /* 0x000fe2000810040e */
[----:B------:R-:W-:Y:S07]  /*5080*/  @P3 BRA `(.L_x_93) ;  /* 0xfffffff400983947 */ /* 0x000fee000383ffff */
[----:B------:R-:W-:Y:S01]  /*5090*/  UIADD3 UR7, UPT, UPT, UR7, 0x160, URZ ;  /* 0x0000016007077890 */ /* 0x000fe2000fffe0ff */
[----:B------:R-:W-:-:S03]  /*50a0*/  SHF.L.U32 R2, R28, 0x1f, RZ ;  /* 0x0000001f1c027819 */ /* 0x000fc600000006ff */
[----:B------:R-:W-:-:S09]  /*50b0*/  ULEA UR4, UR15, UR7, 0x3 ;  /* 0x000000070f047291 */ /* 0x000fd2000f8e18ff */
[----:B------:R-:W1:Y:S02]  /*50c0*/  SYNCS.PHASECHK.TRANS64.TRYWAIT P0, [UR4], R2 ;  /* 0x00000002ff0075a7 */ /* 0x000e640008001104 */
[----:B-1----:R-:W-:Y:S05]  /*50d0*/  @!P0 BRA `(.L_x_94) ;  /* 0x0000002400b88947 */ /* 0x002fea0003800000 */
.L_x_186:
[----:B------:R-:W-:-:S04]  /*50e0*/  UIADD3 UR5, UPT, UPT, UR15, 0x1, URZ ;  /* 0x000000010f057890 */ /* 0x000fc8000fffe0ff */
[----:B------:R-:W-:-:S04]  /*50f0*/  UISETP.NE.AND UP0, UPT, UR5, 0x2, UPT ;  /* 0x000000020500788c */ /* 0x000fc8000bf05270 */
[----:B------:R-:W-:Y:S02]  /*5100*/  USEL UR4, URZ, 0x1, UP0 ;  /* 0x00000001ff047887 */ /* 0x000fe40008000000 */
[----:B------:R-:W-:-:S04]  /*5110*/  USEL UR5, UR5, URZ, UP0 ;  /* 0x000000ff05057287 */ /* 0x000fc80008000000 */
[----:B------:R-:W-:Y:S01]  /*5120*/  ULEA UR5, UR5, UR7, 0x3 ;  /* 0x0000000705057291 */ /* 0x000fe2000f8e18ff */
[----:B-1----:R-:W-:-:S04]  /*5130*/  LOP3.LUT R2, R28, UR4, RZ, 0x3c, !PT ;  /* 0x000000041c027c12 */ /* 0x002fc8000f8e3cff */
[----:B------:R-:W-:Y:S01]  /*5140*/  SHF.L.U32 R2, R2, 0x1f, RZ ;  /* 0x0000001f02027819 */ /* 0x000fe200000006ff */
[----:B------:R-:W-:-:S07]  /*5150*/  IMAD.U32 R0, RZ, RZ, UR5 ;  /* 0x00000005ff007e24 */ /* 0x000fce000f8e00ff */
.L_x_95:
[----:B-1----:R1:W3:Y:S02]  /*5160*/  SYNCS.PHASECHK.TRANS64.TRYWAIT P0, [R0+URZ], R2 ;  /* 0x00000002000075a7 */ /* 0x0022e400080011ff */
[----:B---3--:R-:W-:Y:S05]  /*5170*/  @!P0 NANOSLEEP.SYNCS 0x989680 ;  /* 0x009896800000895d */ /* 0x008fea0003900000 */
[----:B------:R-:W3:Y:S02]  /*5180*/  @!P0 SYNCS.PHASECHK.TRANS64 P0, [R0+URZ], R2 ;  /* 0x00000002000085a7 */ /* 0x000ee400080010ff */
[----:B--23--:R-:W-:Y:S05]  /*5190*/  @P0 EXIT ;  /* 0x000000000000094d */ /* 0x00cfea0003800000 */
[----:B------:R-:W-:Y:S05]  /*51a0*/  BRA `(.L_x_95) ;  /* 0xfffffffc00ec7947 */ /* 0x000fea000383ffff */
.L_x_85:
[----:B------:R-:W-:-:S06]  /*51b0*/  UISETP.GE.AND UP1, UPT, UR8, 0x4, UPT ;  /* 0x000000040800788c */ /* 0x000fcc000bf26270 */
[----:B------:R-:W-:-:S13]  /*51c0*/  PLOP3.LUT P0, PT, PT, PT, UP1, 0x80, 0x8 ;  /* 0x000000000008781c */ /* 0x000fda0003f0f018 */
[----:B------:R-:W-:Y:S05]  /*51d0*/  @!P0 EXIT ;  /* 0x000000000000894d */ /* 0x000fea0003800000 */
[----:B------:R-:W-:Y:S01]  /*51e0*/  BAR.SYNC.DEFER_BLOCKING 0x6, 0xa0 ;  /* 0x0182800000007b1d */ /* 0x000fe20000010000 */
[C---:B------:R-:W-:Y:S01]  /*51f0*/  IMAD.SHL.U32 R3, R65.reuse, 0x10, RZ ;  /* 0x0000001041037824 */ /* 0x040fe200078e00ff */
[C---:B------:R-:W-:Y:S01]  /*5200*/  LOP3.LUT P0, RZ, R65.reuse, 0x4, RZ, 0xc0, !PT ;  /* 0x0000000441ff7812 */ /* 0x040fe2000780c0ff */
[C---:B------:R-:W-:Y:S01]  /*5210*/  IMAD.SHL.U32 R57, R65.reuse, 0x8, RZ ;  /* 0x0000000841397824 */ /* 0x040fe200078e00ff */
[----:B------:R-:W-:Y:S01]  /*5220*/  CS2R R60, SRZ ;  /* 0x00000000003c7805 */ /* 0x000fe2000001ff00 */
[----:B------:R-:W-:Y:S01]  /*5230*/  IMAD.SHL.U32 R2, R65, 0x2, RZ ;  /* 0x0000000241027824 */ /* 0x000fe200078e00ff */
[----:B------:R-:W-:Y:S02]  /*5240*/  UMOV UR42, 0x400 ;  /* 0x00000400002a7882 */ /* 0x000fe40000000000 */
[----:B------:R-:W1:Y:S01]  /*5250*/  LDC R56, c[0x0][0x370] ;  /* 0x0000dc00ff387b82 */ /* 0x000e620000000800 */
[----:B------:R-:W-:Y:S01]  /*5260*/  ULEA UR42, UR37, UR42, 0x18 ;  /* 0x0000002a252a7291 */ /* 0x000fe2000f8ec0ff */
[----:B------:R-:W-:Y:S01]  /*5270*/  LOP3.LUT R4, R3, 0x60, RZ, 0xc0, !PT ;  /* 0x0000006003047812 */ /* 0x000fe200078ec0ff */
[----:B------:R-:W-:Y:S01]  /*5280*/  IMAD.U32 R28, R65, 0x10000, RZ ;  /* 0x00010000411c7824 */ /* 0x000fe200078e00ff */
[----:B------:R-:W-:Y:S01]  /*5290*/  LOP3.LUT R57, R57, 0x300, RZ, 0xc0, !PT ;  /* 0x0000030039397812 */ /* 0x000fe200078ec0ff */
[----:B------:R-:W-:Y:S01]  /*52a0*/  IMAD.MOV.U32 R64, RZ, RZ, 0x8 ;  /* 0x00000008ff407424 */ /* 0x000fe200078e00ff */
[----:B------:R-:W-:Y:S01]  /*52b0*/  LOP3.LUT R2, R4, 0xc, R2, 0xf8, !PT ;  /* 0x0000000c04027812 */ /* 0x000fe200078ef802 */
[----:B------:R-:W-:Y:S01]  /*52c0*/  IMAD.MOV.U32 R63, RZ, RZ, 0x1 ;  /* 0x00000001ff3f7424 */ /* 0x000fe200078e00ff */
[----:B------:R-:W2:Y:S01]  /*52d0*/  LDC R24, c[0x0][0xb0c] ;  /* 0x0002c300ff187b82 */ /* 0x000ea20000000800 */
[----:B------:R-:W-:Y:S01]  /*52e0*/  SHF.R.U32.HI R4, RZ, 0x2, R65 ;  /* 0x00000002ff047819 */ /* 0x000fe20000011641 */
[----:B------:R-:W-:Y:S01]  /*52f0*/  IMAD.MOV.U32 R27, RZ, RZ, RZ ;  /* 0x000000ffff1b7224 */ /* 0x000fe200078e00ff */
[--C-:B------:R-:W-:Y:S01]  /*5300*/  LOP3.LUT R57, R57, 0x10, R3.reuse, 0xf8, !PT ;  /* 0x0000001039397812 */ /* 0x100fe200078ef803 */
[----:B------:R-:W-:Y:S01]  /*5310*/  IMAD.MOV.U32 R62, RZ, RZ, RZ ;  /* 0x000000ffff3e7224 */ /* 0x000fe200078e00ff */
[----:B------:R-:W-:Y:S01]  /*5320*/  LOP3.LUT R28, R28, 0x600000, RZ, 0xc0, !PT ;  /* 0x006000001c1c7812 */ /* 0x000fe200078ec0ff */
[----:B------:R-:W-:Y:S01]  /*5330*/  IMAD.MOV.U32 R67, RZ, RZ, RZ ;  /* 0x000000ffff437224 */ /* 0x000fe200078e00ff */
[----:B------:R-:W-:Y:S01]  /*5340*/  LOP3.LUT R2, R2, 0x4, R4, 0x78, !PT ;  /* 0x0000000402027812 */ /* 0x000fe200078e7804 */
[----:B------:R-:W4:Y:S01]  /*5350*/  LDC R54, c[0x0][0xb20] ;  /* 0x0002c800ff367b82 */ /* 0x000f220000000800 */
[----:B------:R-:W3:Y:S01]  /*5360*/  LDS R0, [UR42+0x230] ;  /* 0x0002302aff007984 */ /* 0x000ee20008000800 */
[----:B------:R-:W-:Y:S01]  /*5370*/  LOP3.LUT R57, R57, 0x80, R3, 0xf8, !PT ;  /* 0x0000008039397812 */ /* 0x000fe200078ef803 */
[----:B------:R-:W1:Y:S01]  /*5380*/  LDCU.64 UR48, c[0x0][0x348] ;  /* 0x00006900ff3077ac */ /* 0x000e620008000a00 */
[----:B------:R-:W-:-:S02]  /*5390*/  LOP3.LUT R65, R65, 0x60, RZ, 0xc0, !PT ;  /* 0x0000006041417812 */ /* 0x000fc400078ec0ff */
[----:B------:R-:W-:Y:S01]  /*53a0*/  LOP3.LUT R57, R57, R2, RZ, 0xfc, !PT ;  /* 0x0000000239397212 */ /* 0x000fe200078efcff */
[----:B------:R-:W1:Y:S01]  /*53b0*/  LDCU.64 UR38, c[0x0][0x888] ;  /* 0x00011100ff2677ac */ /* 0x000e620008000a00 */
[----:B------:R-:W1:Y:S01]  /*53c0*/  LDC R23, c[0x0][0xb30] ;  /* 0x0002cc00ff177b82 */ /* 0x000e620000000800 */
[----:B------:R-:W-:Y:S01]  /*53d0*/  SEL R64, R64, 0xfffffff8, !P0 ;  /* 0xfffffff840407807 */ /* 0x000fe20004000000 */
[----:B------:R-:W-:Y:S01]  /*53e0*/  UIADD3 UR45, UPT, UPT, UR42, 0x400, URZ ;  /* 0x000004002a2d7890 */ /* 0x000fe2000fffe0ff */
[----:B------:R-:W-:Y:S01]  /*53f0*/  UMOV UR44, URZ ;  /* 0x000000ff002c7c82 */ /* 0x000fe20008000000 */
[----:B------:R-:W-:-:S04]  /*5400*/  UMOV UR43, URZ ;  /* 0x000000ff002b7c82 */ /* 0x000fc80008000000 */
[----:B------:R-:W1:Y:S08]  /*5410*/  LDC.64 R48, c[0x0][0xb10] ;  /* 0x0002c400ff307b82 */ /* 0x000e700000000a00 */
[----:B------:R-:W1:Y:S08]  /*5420*/  LDC.64 R18, c[0x0][0xb18] ;  /* 0x0002c600ff127b82 */ /* 0x000e700000000a00 */
[----:B------:R-:W1:Y:S08]  /*5430*/  LDC.64 R44, c[0x0][0x888] ;  /* 0x00022200ff2c7b82 */ /* 0x000e700000000a00 */
[----:B------:R-:W1:Y:S01]  /*5440*/  LDC.64 R16, c[0x0][0xb28] ;  /* 0x0002ca00ff107b82 */ /* 0x000e620000000a00 */
[----:B---3--:R-:W-:-:S07]  /*5450*/  IMAD.IADD R28, R0, 0x1, R28 ;  /* 0x00000001001c7824 */ /* 0x008fce00078e021c */
[----:B------:R-:W3:Y:S08]  /*5460*/  LDC.64 R46, c[0x0][0x890] ;  /* 0x00022400ff2e7b82 */ /* 0x000ef00000000a00 */
[----:B------:R-:W1:Y:S08]  /*5470*/  LDC.64 R42, c[0x0][0x8b0] ;  /* 0x00022c00ff2a7b82 */ /* 0x000e700000000a00 */
[----:B------:R-:W1:Y:S08]  /*5480*/  LDC.64 R40, c[0x0][0x8a8] ;  /* 0x00022a00ff287b82 */ /* 0x000e700000000a00 */
[----:B--2-4-:R-:W1:Y:S02]  /*5490*/  LDC R55, c[0x0][0x374] ;  /* 0x0000dd00ff377b82 */ /* 0x014e640000000800 */
.L_x_115:
[----:B------:R-:W-:Y:S02]  /*54a0*/  LEA R0, R67, UR42, 0x3 ;  /* 0x0000002a43007c11 */ /* 0x000fe4000f8e18ff */
[----:B------:R-:W-:Y:S02]  /*54b0*/  SHF.L.U32 R2, R61, 0x1f, RZ ;  /* 0x0000001f3d027819 */ /* 0x000fe400000006ff */
[----:B------:R-:W-:Y:S02]  /*54c0*/  LEA R32, R67, UR42, 0x4 ;  /* 0x0000002a43207c11 */ /* 0x000fe4000f8e20ff */
[----:B------:R-:W2:Y:S02]  /*54d0*/  SYNCS.PHASECHK.TRANS64.TRYWAIT P0, [R0+URZ+0x180], R2 ;  /* 0x00018002000075a7 */ /* 0x000ea400080011ff */
[----:B--2---:R-:W-:Y:S05]  /*54e0*/  @!P0 BRA `(.L_x_96) ;  /* 0x0000002000cc8947 */ /* 0x004fea0003800000 */
.L_x_187:
[----:B------:R-:W4:Y:S01]  /*54f0*/  LDC.64 R10, c[0x0][0xb10] ;  /* 0x0002c400ff0a7b82 */ /* 0x000f220000000a00 */
[----:B------:R-:W3:Y:S01]  /*5500*/  LDS.128 R32, [R32+0x210] ;  /* 0x0002100020207984 */ /* 0x000ee20000000c00 */
[----:B-1----:R-:W-:Y:S01]  /*5510*/  ISETP.NE.AND P1, PT, R23, 0x1, PT ;  /* 0x000000011700780c */ /* 0x002fe20003f25270 */
[----:B--2---:R-:W-:Y:S01]  /*5520*/  VIADD R0, R0, 0x190 ;  /* 0x0000019000007836 */ /* 0x004fe20000000000 */
[----:B------:R-:W-:Y:S04]  /*5530*/  ISETP.GE.AND P0, PT, R22, 0x1, PT ;  /* 0x000000011600780c */ /* 0x000fe80003f06270 */
[----:B------:R-:W1:Y:S01]  /*5540*/  LDC.64 R8, c[0x0][0xb18] ;  /* 0x0002c600ff087b82 */ /* 0x000e620000000a00 */
[----:B------:R-:W-:Y:S01]  /*5550*/  PRMT R0, RZ, 0x654, R0 ;  /* 0x00000654ff007816 */ /* 0x000fe20000000000 */
[----:B------:R-:W-:Y:S01]  /*5560*/  @!PT LDS RZ, [RZ] ;  /* 0x00000000fffff984 */ /* 0x000fe20000000800 */
[----:B------:R-:W-:Y:S01]  /*5570*/  @!PT LDS RZ, [RZ] ;  /* 0x00000000fffff984 */ /* 0x000fe20000000800 */
[----:B------:R-:W-:Y:S01]  /*5580*/  @!PT LDS RZ, [RZ] ;  /* 0x00000000fffff984 */ /* 0x000fe20000000800 */
[----:B------:R-:W-:Y:S01]  /*5590*/  @!PT LDS RZ, [RZ] ;  /* 0x00000000fffff984 */ /* 0x000fe20000000800 */
[----:B------:R2:W-:Y:S06]  /*55a0*/  MEMBAR.ALL.CTA ;  /* 0x0000000000007992 */ /* 0x0005ec0000008000 */
[----:B--2---:R-:W2:Y:S01]  /*55b0*/  FENCE.VIEW.ASYNC.S ;  /* 0x00000000000073c6 */ /* 0x004ea20000000000 */
[----:B------:R-:W1:Y:S08]  /*55c0*/  @!P1 LDC R12, c[0x0][0xb20] ;  /* 0x0002c800ff0c9b82 */ /* 0x000e700000000800 */
[----:B------:R-:W1:Y:S01]  /*55d0*/  @!P1 LDC R7, c[0x0][0xb0c] ;  /* 0x0002c300ff079b82 */ /* 0x000e620000000800 */
[----:B--2---:R2:W-:Y:S01]  /*55e0*/  SYNCS.ARRIVE.TRANS64.RED.A1T0 RZ, [R0+URZ], RZ ;  /* 0x000000ff00ff79a7 */ /* 0x0045e200081004ff */
[----:B---3--:R-:W-:Y:S04]  /*55f0*/  LOP3.LUT P4, RZ, R34, 0x1, RZ, 0xc0, !PT ;  /* 0x0000000122ff7812 */ /* 0x008fe8000788c0ff */
[----:B------:R-:W-:Y:S09]  /*5600*/  P2R R66, PR, RZ, 0x10 ;  /* 0x00000010ff427803 */ /* 0x000ff20000000000 */
[----:B------:R-:W-:Y:S02]  /*5610*/  @P4 MOV R26, R32 ;  /* 0x00000020001a4202 */ /* 0x000fe40000000f00 */
[----:B------:R-:W-:Y:S01]  /*5620*/  @P4 LOP3.LUT R25, R33, 0xffff, RZ, 0xc0, !PT ;  /* 0x0000ffff21194812 */ /* 0x000fe200078ec0ff */
[----:B--2-4-:R-:W-:Y:S06]  /*5630*/  @!P0 BRA `(.L_x_97) ;  /* 0x0000000000a48947 */ /* 0x014fec0003800000 */
[-C--:B------:R-:W-:Y:S01]  /*5640*/  IMAD.HI.U32 R0, R55, R19.reuse, RZ ;  /* 0x0000001337007227 */ /* 0x080fe200078e00ff */
[----:B------:R-:W-:Y:S02]  /*5650*/  ISETP.NE.AND P0, PT, R18, 0x1, PT ;  /* 0x000000011200780c */ /* 0x000fe40003f05270 */
[----:B------:R-:W-:Y:S01]  /*5660*/  ISETP.NE.AND P2, PT, R22, 0x1, PT ;  /* 0x000000011600780c */ /* 0x000fe20003f45270 */
[----:B------:R-:W-:Y:S01]  /*5670*/  IMAD.HI.U32 R4, R56, R48, RZ ;  /* 0x0000003038047227 */ /* 0x000fe200078e00ff */
[----:B------:R-:W-:Y:S02]  /*5680*/  SHF.R.U32.HI R0, RZ, R54, R0 ;  /* 0x00000036ff007219 */ /* 0x000fe40000011600 */
[----:B------:R-:W-:Y:S01]  /*5690*/  ISETP.NE.AND P3, PT, R24, 0x1, PT ;  /* 0x000000011800780c */ /* 0x000fe20003f65270 */
[----:B------:R-:W-:Y:S01]  /*56a0*/  IMAD.HI.U32 R6, R25, R19, RZ ;  /* 0x0000001319067227 */ /* 0x000fe200078e00ff */
[-C--:B------:R-:W-:Y:S02]  /*56b0*/  SHF.R.U32.HI R4, RZ, R49.reuse, R4 ;  /* 0x00000031ff047219 */ /* 0x080fe40000011604 */
        /* <DEDUP_REMOVED lines=14> */
[C---:B------:R-:W-:Y:S03]  /*57a0*/  IMAD.HI.U32 R0, R3.reuse, R16, RZ ;  /* 0x0000001003007227 */ /* 0x040fe600078e00ff */
[C---:B------:R-:W-:Y:S02]  /*57b0*/  ISETP.GE.OR P0, PT, R2.reuse, R5, P0 ;  /* 0x000000050200720c */ /* 0x040fe40000706670 */
[----:B------:R-:W-:Y:S04]  /*57c0*/  SHF.R.U32.HI R0, RZ, R17, R0 ;  /* 0x00000011ff007219 */ /* 0x000fe80000011600 */
[C---:B------:R-:W-:Y:S05]  /*57d0*/  SEL R6, R3.reuse, R0, !P2 ;  /* 0x0000000003067207 */ /* 0x040fea0005000000 */
        /* <DEDUP_REMOVED lines=14> */
[----:B------:R-:W-:Y:S07]  /*58c0*/  IMAD R25, R3, R18, R25 ;  /* 0x0000001203197224 */ /* 0x000fee00078e0219 */
.L_x_97:
[----:B------:R-:W-:Y:S01]  /*58d0*/  @!P1 IMAD.HI.U32 R0, R26, R10, RZ ;  /* 0x0000000a1a009227 */ /* 0x000fe200078e00ff */
[----:B-1----:R-:W-:Y:S01]  /*58e0*/  @!P1 ISETP.NE.AND P0, PT, R8, 0x1, PT ;  /* 0x000000010800980c */ /* 0x002fe20003f05270 */
[----:B------:R-:W-:Y:S01]  /*58f0*/  ULOP3.LUT UP0, URZ, UR45, 0x1b0, URZ, 0xc0, !UPT ;  /* 0x000001b02dff7892 */ /* 0x000fe2000f80c0ff */
[----:B------:R-:W-:Y:S01]  /*5900*/  @!P1 ISETP.NE.AND P2, PT, R7, 0x1, PT ;  /* 0x000000010700980c */ /* 0x000fe20003f45270 */
[----:B------:R-:W-:Y:S01]  /*5910*/  @!P1 IMAD.HI.U32 R2, R25, R9, RZ ;  /* 0x0000000919029227 */ /* 0x000fe200078e00ff */
[----:B------:R-:W-:Y:S02]  /*5920*/  @!P1 SHF.R.U32.HI R0, RZ, R11, R0 ;  /* 0x0000000bff009219 */ /* 0x000fe40000011600 */
[----:B------:R-:W-:Y:S01]  /*5930*/  @P4 SHF.R.U32.HI R59, RZ, 0x10, R33 ;  /* 0x00000010ff3b4819 */ /* 0x000fe20000011621 */
[----:B------:R-:W-:Y:S01]  /*5940*/  VIADD R67, R67, 0x1 ;  /* 0x0000000143437836 */ /* 0x000fe20000000000 */
[----:B------:R-:W-:Y:S02]  /*5950*/  @!P1 SHF.R.U32.HI R2, RZ, R12, R2 ;  /* 0x0000000cff029219 */ /* 0x000fe40000011602 */
[----:B------:R-:W-:Y:S02]  /*5960*/  @!P1 SEL R3, R26, R0, !P2 ;  /* 0x000000001a039207 */ /* 0x000fe40005000000 */
[----:B------:R-:W-:Y:S05]  /*5970*/  @!P1 SEL R2, R25, R2, !P0 ;  /* 0x0000000219029207 */ /* 0x000fea0004000000 */
[----:B------:R-:W-:Y:S02]  /*5980*/  @!P1 IMAD.IADD R0, R2, 0x1, -R3 ;  /* 0x0000000102009824 */ /* 0x000fe400078e0a03 */
[----:B------:R-:W-:Y:S02]  /*5990*/  @!P1 IMAD.IADD R2, R3, 0x1, -R2 ;  /* 0x0000000103029824 */ /* 0x000fe400078e0a02 */
[----:B------:R-:W-:Y:S02]  /*59a0*/  @!P1 IMAD R26, R0, R7, R26 ;  /* 0x00000007001a9224 */ /* 0x000fe400078e021a */
[----:B------:R-:W-:Y:S01]  /*59b0*/  @!P1 IMAD R25, R2, R8, R25 ;  /* 0x0000000802199224 */ /* 0x000fe200078e0219 */
[----:B------:R-:W-:Y:S06]  /*59c0*/  BRA.U !UP0, `(.L_x_98) ;  /* 0x00000001087c7547 */ /* 0x000fec000b800000 */
[----:B------:R-:W1:Y:S01]  /*59d0*/  LDCU.64 UR8, c[0x4][0x80] ;  /* 0x01001000ff0877ac */ /* 0x000e620008000a00 */
[----:B------:R-:W-:Y:S01]  /*59e0*/  MOV R2, 0x0 ;  /* 0x0000000000027802 */ /* 0x000fe20000000f00 */
[----:B------:R-:W-:Y:S02]  /*59f0*/  HFMA2 R12, -RZ, RZ, 0, 5.9604644775390625e-08 ;  /* 0x00000001ff0c7431 */ /* 0x000fe400000001ff */
[----:B------:R-:W-:Y:S01]  /*5a00*/  IMAD.MOV.U32 R8, RZ, RZ, 0x70 ;  /* 0x00000070ff087424 */ /* 0x000fe200078e00ff */
[----:B------:R2:W3:Y:S01]  /*5a10*/  LDC.64 R14, c[0x4][R2] ;  /* 0x01000000020e7b82 */ /* 0x0004e20000000a00 */
[----:B------:R-:W4:Y:S01]  /*5a20*/  LDCU.64 UR6, c[0x4][0x88] ;  /* 0x01001100ff0677ac */ /* 0x000f220008000a00 */
[----:B------:R-:W-:Y:S01]  /*5a30*/  IMAD.MOV.U32 R13, RZ, RZ, RZ ;  /* 0x000000ffff0d7224 */ /* 0x000fe200078e00ff */
[----:B------:R-:W2:Y:S01]  /*5a40*/  LDCU.64 UR4, c[0x4][0x8] ;  /* 0x01000100ff0477ac */ /* 0x000ea20008000a00 */
[----:B-1----:R-:W-:Y:S01]  /*5a50*/  MOV R5, UR9 ;  /* 0x0000000900057c02 */ /* 0x002fe20008000f00 */
[----:B------:R-:W-:Y:S01]  /*5a60*/  IMAD.U32 R4, RZ, RZ, UR8 ;  /* 0x00000008ff047e24 */ /* 0x000fe2000f8e00ff */
[----:B----4-:R-:W-:Y:S01]  /*5a70*/  MOV R7, UR7 ;  /* 0x0000000700077c02 */ /* 0x010fe20008000f00 */
[----:B------:R-:W-:Y:S01]  /*5a80*/  IMAD.U32 R6, RZ, RZ, UR6 ;  /* 0x00000006ff067e24 */ /* 0x000fe2000f8e00ff */
[----:B--2---:R-:W-:Y:S01]  /*5a90*/  MOV R11, UR5 ;  /* 0x00000005000b7c02 */ /* 0x004fe20008000f00 */
[----:B------:R-:W-:Y:S02]  /*5aa0*/  IMAD.U32 R10, RZ, RZ, UR4 ;  /* 0x00000004ff0a7e24 */ /* 0x000fe4000f8e00ff */
[----:B------:R-:W-:Y:S07]  /*5ab0*/  LEPC R20, `(.L_x_99) ;  /* 0x000000001014794e */ /* 0x000fee0000000000 */
[----:B---3-5:R-:W-:Y:S05]  /*5ac0*/  CALL.ABS.NOINC R14 ;  /* 0x000000000e007343 */ /* 0x028fea0003c00000 */
.L_x_99:
[----:B------:R-:W1:Y:S01]  /*5ad0*/  LDCU.64 UR8, c[0x4][0x80] ;  /* 0x01001000ff0877ac */ /* 0x000e620008000a00 */
[----:B------:R-:W2:Y:S01]  /*5ae0*/  LDC.64 R2, c[0x4][R2] ;  /* 0x0100000002027b82 */ /* 0x000ea20000000a00 */
[----:B------:R-:W-:Y:S02]  /*5af0*/  HFMA2 R12, -RZ, RZ, 0, 5.9604644775390625e-08 ;  /* 0x00000001ff0c7431 */ /* 0x000fe400000001ff */
[----:B------:R-:W-:Y:S02]  /*5b00*/  IMAD.MOV.U32 R8, RZ, RZ, 0x70 ;  /* 0x00000070ff087424 */ /* 0x000fe400078e00ff */
[----:B------:R-:W-:Y:S01]  /*5b10*/  IMAD.MOV.U32 R13, RZ, RZ, RZ ;  /* 0x000000ffff0d7224 */ /* 0x000fe200078e00ff */
[----:B------:R-:W3:Y:S01]  /*5b20*/  LDCU.64 UR6, c[0x4][0x88] ;  /* 0x01001100ff0677ac */ /* 0x000ee20008000a00 */
[----:B------:R-:W4:Y:S01]  /*5b30*/  LDCU.64 UR4, c[0x4][0x8] ;  /* 0x01000100ff0477ac */ /* 0x000f220008000a00 */
[----:B-1----:R-:W-:Y:S02]  /*5b40*/  MOV R4, UR8 ;  /* 0x0000000800047c02 */ /* 0x002fe40008000f00 */
[----:B------:R-:W-:Y:S02]  /*5b50*/  MOV R5, UR9 ;  /* 0x0000000900057c02 */ /* 0x000fe40008000f00 */
[----:B---3--:R-:W-:Y:S01]  /*5b60*/  MOV R7, UR7 ;  /* 0x0000000700077c02 */ /* 0x008fe20008000f00 */
[----:B------:R-:W-:Y:S01]  /*5b70*/  IMAD.U32 R6, RZ, RZ, UR6 ;  /* 0x00000006ff067e24 */ /* 0x000fe2000f8e00ff */
[----:B----4-:R-:W-:Y:S01]  /*5b80*/  MOV R11, UR5 ;  /* 0x00000005000b7c02 */ /* 0x010fe20008000f00 */
[----:B------:R-:W-:Y:S02]  /*5b90*/  IMAD.U32 R10, RZ, RZ, UR4 ;  /* 0x00000004ff0a7e24 */ /* 0x000fe4000f8e00ff */
[----:B------:R-:W-:Y:S07]  /*5ba0*/  LEPC R20, `(.L_x_98) ;  /* 0x000000001014794e */ /* 0x000fee0000000000 */
[----:B--2---:R-:W-:Y:S05]  /*5bb0*/  CALL.ABS.NOINC R2 ;  /* 0x0000000002007343 */ /* 0x004fea0003c00000 */
.L_x_98:
[----:B------:R-:W-:Y:S01]  /*5bc0*/  ISETP.NE.U32.AND P2, PT, R46, RZ, PT ;  /* 0x000000ff2e00720c */ /* 0x000fe20003f45070 */
[----:B------:R-:W-:Y:S01]  /*5bd0*/  UISETP.NE.AND UP1, UPT, UR46, URZ, UPT ;  /* 0x000000ff2e00728c */ /* 0x000fe2000bf25270 */
[----:B------:R-:W-:Y:S02]  /*5be0*/  ISETP.NE.U32.AND P4, PT, R42, RZ, PT ;  /* 0x000000ff2a00720c */ /* 0x000fe40003f85070 */
[----:B------:R-:W-:Y:S02]  /*5bf0*/  ISETP.NE.AND.EX P2, PT, R47, RZ, PT, P2 ;  /* 0x000000ff2f00720c */ /* 0x000fe40003f45320 */
[----:B------:R-:W-:Y:S02]  /*5c00*/  PLOP3.LUT P1, PT, PT, PT, PT, 0x8, 0x80 ;  /* 0x000000000080781c */ /* 0x000fe40003f2e170 */
[----:B------:R-:W-:Y:S02]  /*5c10*/  PLOP3.LUT P0, PT, PT, PT, UP1, 0x80, 0x8 ;  /* 0x000000000008781c */ /* 0x000fe40003f0f018 */
[----:B------:R-:W-:Y:S02]  /*5c20*/  ISETP.NE.AND.EX P4, PT, R43, RZ, PT, P4 ;  /* 0x000000ff2b00720c */ /* 0x000fe40003f85340 */
[----:B------:R-:W1:Y:S09]  /*5c30*/  @UP1 LDCU.64 UR4, c[0x0][0x888] ;  /* 0x00011100ff0417ac */ /* 0x000e720008000a00 */
[----:B------:R-:W-:Y:S01]  /*5c40*/  @P0 PLOP3.LUT P1, PT, P2, PT, PT, 0x80, 0x8 ;  /* 0x000000000008081c */ /* 0x000fe2000172f070 */
[----:B-1----:R-:W-:Y:S04]  /*5c50*/  @UP1 UISETP.NE.U32.AND UP0, UPT, UR4, URZ, UPT ;  /* 0x000000ff0400128c */ /* 0x002fe8000bf05070 */
[----:B------:R-:W-:Y:S04]  /*5c60*/  @UP1 UISETP.NE.AND.EX UP0, UPT, UR5, URZ, UPT, UP0 ;  /* 0x000000ff0500128c */ /* 0x000fe8000bf05300 */
[----:B------:R-:W-:Y:S01]  /*5c70*/  @UP1 USEL UR4, URZ, 0xffffffff, UP0 ;  /* 0xffffffffff041887 */ /* 0x000fe20008000000 */
[----:B------:R-:W-:Y:S11]  /*5c80*/  @!P2 BRA `(.L_x_100) ;  /* 0x00000000002ca947 */ /* 0x000ff60003800000 */
[----:B------:R-:W-:Y:S01]  /*5c90*/  ISETP.NE.U32.AND P3, PT, R44, RZ, PT ;  /* 0x000000ff2c00720c */ /* 0x000fe20003f65070 */
[----:B------:R-:W-:Y:S03]  /*5ca0*/  IMAD.MOV.U32 R53, RZ, RZ, 0x1 ;  /* 0x00000001ff357424 */ /* 0x000fe600078e00ff */
[----:B------:R-:W-:Y:S11]  /*5cb0*/  ISETP.NE.AND.EX P3, PT, R45, RZ, PT, P3 ;  /* 0x000000ff2d00720c */ /* 0x000ff60003f65330 */
[----:B------:R-:W-:Y:S02]  /*5cc0*/  @!UPT UIADD3 URZ, UPT, UPT, URZ, URZ, URZ ;  /* 0x000000fffffff290 */ /* 0x000fe4000fffe0ff */
[----:B------:R-:W1:Y:S01]  /*5cd0*/  @P3 LDC.64 R2, c[0x0][0x888] ;  /* 0x00022200ff023b82 */ /* 0x000e620000000a00 */
[----:B------:R-:W-:Y:S04]  /*5ce0*/  @P3 IMAD R0, R46, UR36, RZ ;  /* 0x000000242e003c24 */ /* 0x000fe8000f8e02ff */
[----:B-1----:R-:W-:Y:S04]  /*5cf0*/  @P3 IMAD.WIDE R2, R0, 0x4, R2 ;  /* 0x0000000400023825 */ /* 0x002fe800078e0202 */
[----:B------:R-:W-:Y:S01]  /*5d00*/  HFMA2 R0, -RZ, RZ, 0, 5.9604644775390625e-08 ;  /* 0x00000001ff007431 */ /* 0x000fe200000001ff */
[----:B-----5:R1:W5:Y:S04]  /*5d10*/  @P3 LDG.E R30, desc[UR40][R2.64] ;  /* 0x00000028021e3981 */ /* 0x020368000c1e1900 */
[----:B------:R-:W-:Y:S01]  /*5d20*/  @!P3 PRMT R53, R0, 0x7610, R53 ;  /* 0x000076100035b816 */ /* 0x000fe20000000035 */
[----:B-1----:R-:W2:Y:S06]  /*5d30*/  @!P3 LDC R30, c[0x0][0x880] ;  /* 0x00022000ff1ebb82 */ /* 0x002eac0000000800 */
.L_x_100:
[----:B------:R-:W-:Y:S05]  /*5d40*/  @!P4 BRA `(.L_x_101) ;  /* 0x000000000020c947 */ /* 0x000fea0003800000 */
[----:B------:R-:W-:Y:S04]  /*5d50*/  ISETP.NE.U32.AND P3, PT, R40, RZ, PT ;  /* 0x000000ff2800720c */ /* 0x000fe80003f65070 */
[----:B------:R-:W-:Y:S11]  /*5d60*/  ISETP.NE.AND.EX P3, PT, R41, RZ, PT, P3 ;  /* 0x000000ff2900720c */ /* 0x000ff60003f65330 */
[----:B------:R-:W-:Y:S02]  /*5d70*/  @!UPT UIADD3 URZ, UPT, UPT, URZ, URZ, URZ ;  /* 0x000000fffffff290 */ /* 0x000fe4000fffe0ff */
[----:B------:R-:W1:Y:S01]  /*5d80*/  @P3 LDC.64 R2, c[0x0][0x8a8] ;  /* 0x00022a00ff023b82 */ /* 0x000e620000000a00 */
[----:B------:R-:W-:Y:S04]  /*5d90*/  @P3 IMAD R0, R42, UR36, RZ ;  /* 0x000000242a003c24 */ /* 0x000fe8000f8e02ff */
[----:B-1----:R-:W-:Y:S05]  /*5da0*/  @P3 IMAD.WIDE R2, R0, 0x4, R2 ;  /* 0x0000000400023825 */ /* 0x002fea00078e0202 */
[----:B-----5:R1:W5:Y:S02]  /*5db0*/  @P3 LDG.E R29, desc[UR40][R2.64] ;  /* 0x00000028021d3981 */ /* 0x020364000c1e1900 */
[----:B-1----:R-:W3:Y:S02]  /*5dc0*/  @!P3 LDC R29, c[0x0][0x8a0] ;  /* 0x00022800ff1dbb82 */ /* 0x002ee40000000800 */
.L_x_101:
[----:B--2--5:R-:W-:Y:S01]  /*5dd0*/  @P0 FSETP.NEU.AND P4, PT, R30, RZ, PT ;  /* 0x000000ff1e00020b */ /* 0x024fe20003f8d000 */
[----:B------:R-:W-:Y:S01]  /*5de0*/  IMAD.U32 R0, RZ, RZ, UR4 ;  /* 0x00000004ff007e24 */ /* 0x000fe2000f8e00ff */
[----:B------:R-:W-:Y:S01]  /*5df0*/  @P0 LOP3.LUT P3, RZ, R53, 0xff, RZ, 0xc0, !PT ;  /* 0x000000ff35ff0812 */ /* 0x000fe2000786c0ff */
[----:B------:R-:W-:Y:S01]  /*5e00*/  IMAD.U32 R3, RZ, RZ, UR44 ;  /* 0x0000002cff037e24 */ /* 0x000fe2000f8e00ff */
[----:B------:R-:W-:Y:S01]  /*5e10*/  @P0 SEL R2, RZ, 0xffffffff, P4 ;  /* 0xffffffffff020807 */ /* 0x000fe20002000000 */
[----:B------:R-:W-:Y:S01]  /*5e20*/  BSSY B1, `(.L_x_102) ;  /* 0x0000035000017945 */ /* 0x000fe20003800000 */
[----:B------:R-:W-:Y:S02]  /*5e30*/  LOP3.LUT R4, R63, 0x1, RZ, 0x3c, !PT ;  /* 0x000000013f047812 */ /* 0x000fe400078e3cff */
[----:B------:R-:W-:Y:S02]  /*5e40*/  CS2R R38, SRZ ;  /* 0x0000000000267805 */ /* 0x000fe4000001ff00 */
[----:B------:R-:W-:Y:S02]  /*5e50*/  @P1 SEL R2, R0, R2, !P3 ;  /* 0x0000000200021207 */ /* 0x000fe40005800000 */
[----:B------:R-:W-:Y:S02]  /*5e60*/  CS2R R36, SRZ ;  /* 0x0000000000247805 */ /* 0x000fe4000001ff00 */
[----:B------:R-:W-:Y:S02]  /*5e70*/  LEA R3, R3, UR42, 0x3 ;  /* 0x0000002a03037c11 */ /* 0x000fe4000f8e18ff */
[----:B------:R-:W-:Y:S02]  /*5e80*/  CS2R R34, SRZ ;  /* 0x0000000000227805 */ /* 0x000fe4000001ff00 */
[----:B------:R-:W-:Y:S02]  /*5e90*/  @P0 LOP3.LUT R2, R2, 0x1, RZ, 0xc0, !PT ;  /* 0x0000000102020812 */ /* 0x000fe400078ec0ff */
[----:B------:R-:W-:Y:S02]  /*5ea0*/  CS2R R32, SRZ ;  /* 0x0000000000207805 */ /* 0x000fe4000001ff00 */
[C---:B------:R-:W-:Y:S02]  /*5eb0*/  LEA R69, R27.reuse, UR42, 0x3 ;  /* 0x0000002a1b457c11 */ /* 0x040fe4000f8e18ff */
[----:B------:R-:W-:Y:S02]  /*5ec0*/  ISETP.NE.U32.OR P5, PT, R2, 0x1, !P0 ;  /* 0x000000010200780c */ /* 0x000fe400047a5470 */
[----:B------:R-:W-:Y:S02]  /*5ed0*/  SHF.L.U32 R5, R62, 0x1f, RZ ;  /* 0x0000001f3e057819 */ /* 0x000fe400000006ff */
[C---:B------:R-:W-:Y:S02]  /*5ee0*/  LEA.HI R2, R27.reuse, R27, RZ, 0x1 ;  /* 0x0000001b1b027211 */ /* 0x040fe400078f08ff */
[----:B------:R-:W-:Y:S02]  /*5ef0*/  PLOP3.LUT P4, PT, PT, PT, PT, 0x8, 0x80 ;  /* 0x000000000080781c */ /* 0x000fe40003f8e170 */
[----:B------:R-:W-:Y:S05]  /*5f00*/  P2R R68, PR, RZ, 0x20 ;  /* 0x00000020ff447803 */ /* 0x000fea0000000000 */
[----:B------:R-:W-:Y:S04]  /*5f10*/  @P5 SHF.L.U32 R0, R4, 0x1f, RZ ;  /* 0x0000001f04005819 */ /* 0x000fe800000006ff */
[----:B------:R1:W2:Y:S01]  /*5f20*/  @P5 SYNCS.PHASECHK.TRANS64.TRYWAIT P0, [R3+URZ+0x150], R0 ;  /* 0x00015000030055a7 */ /* 0x0002a200080011ff */
[----:B------:R4:W3:Y:S01]  /*5f30*/  SYNCS.PHASECHK.TRANS64.TRYWAIT P3, [R69+URZ+0x1a0], R5 ;  /* 0x0001a005450075a7 */ /* 0x0008e200080611ff */
[C---:B-1----:R-:W-:Y:S01]  /*5f40*/  IMAD.SHL.U32 R0, R2.reuse, 0x8, RZ ;  /* 0x0000000802007824 */ /* 0x042fe200078e00ff */
[----:B------:R-:W-:Y:S04]  /*5f50*/  LOP3.LUT R2, R2, 0xffe, RZ, 0xc0, !PT ;  /* 0x00000ffe02027812 */ /* 0x000fe800078ec0ff */
[----:B------:R-:W-:Y:S01]  /*5f60*/  LOP3.LUT R0, R0, 0xfffffff0, RZ, 0xc0, !PT ;  /* 0xfffffff000007812 */ /* 0x000fe200078ec0ff */
[----:B------:R-:W-:Y:S04]  /*5f70*/  IMAD.IADD R2, R27, 0x1, -R2 ;  /* 0x000000011b027824 */ /* 0x000fe800078e0a02 */
[----:B------:R-:W-:Y:S04]  /*5f80*/  IMAD.IADD R0, R28, 0x1, R0 ;  /* 0x000000011c007824 */ /* 0x000fe800078e0200 */
[----:B------:R-:W-:Y:S01]  /*5f90*/  IMAD R2, R2, 0x100000, R0 ;  /* 0x0010000002027824 */ /* 0x000fe200078e0200 */
[----:B--2---:R-:W-:Y:S01]  /*5fa0*/  @P5 PLOP3.LUT P4, PT, P0, PT, PT, 0x8, 0x80 ;  /* 0x000000000080581c */ /* 0x004fe2000078e170 */
[----:B------:R-:W-:Y:S01]  /*5fb0*/  @!UPT UIADD3 URZ, UPT, UPT, URZ, URZ, URZ ;  /* 0x000000fffffff290 */ /* 0x000fe2000fffe0ff */
[----:B---34-:R-:W-:Y:S11]  /*5fc0*/  @!P5 BRA `(.L_x_103) ;  /* 0x000000000068d947 */ /* 0x018ff60003800000 */
[----:B------:R-:W-:Y:S01]  /*5fd0*/  ISETP.NE.U32.AND P0, PT, RZ, UR38, PT ;  /* 0x00000026ff007c0c */ /* 0x000fe2000bf05070 */
[----:B------:R-:W-:Y:S01]  /*5fe0*/  BSSY B0, `(.L_x_104) ;  /* 0x000000e000007945 */ /* 0x000fe20003800000 */
[----:B------:R-:W-:Y:S02]  /*5ff0*/  FSETP.NEU.AND P1, PT, R30, RZ, PT ;  /* 0x000000ff1e00720b */ /* 0x000fe40003f2d000 */
[----:B------:R-:W-:Y:S02]  /*6000*/  ISETP.NE.AND.EX P0, PT, RZ, UR39, PT, P0 ;  /* 0x00000027ff007c0c */ /* 0x000fe4000bf05300 */
[----:B------:R-:W-:Y:S02]  /*6010*/  SEL R0, RZ, 0xffffffff, P1 ;  /* 0xffffffffff007807 */ /* 0x000fe40000800000 */
[----:B------:R-:W-:Y:S02]  /*6020*/  LOP3.LUT P1, RZ, R53, 0xff, RZ, 0xc0, !PT ;  /* 0x000000ff35ff7812 */ /* 0x000fe4000782c0ff */
[----:B------:R-:W-:Y:S04]  /*6030*/  SEL R6, RZ, 0xffffffff, P0 ;  /* 0xffffffffff067807 */ /* 0x000fe80000000000 */
[----:B------:R-:W-:Y:S04]  /*6040*/  @P2 SEL R0, R6, R0, !P1 ;  /* 0x0000000006002207 */ /* 0x000fe80004800000 */
[----:B------:R-:W-:Y:S04]  /*6050*/  LOP3.LUT R0, R0, 0x1, RZ, 0xc0, !PT ;  /* 0x0000000100007812 */ /* 0x000fe800078ec0ff */
[----:B------:R-:W-:Y:S01]  /*6060*/  ISETP.NE.U32.AND P0, PT, R0, 0x1, PT ;  /* 0x000000010000780c */ /* 0x000fe20003f05070 */
[----:B------:R-:W-:Y:S01]  /*6070*/  IMAD.U32 R0, RZ, RZ, UR44 ;  /* 0x0000002cff007e24 */ /* 0x000fe2000f8e00ff */
[----:B------:R-:W-:Y:S11]  /*6080*/  @!P4 BRA `(.L_x_105) ;  /* 0x00000000000cc947 */ /* 0x000ff60003800000 */
[----:B------:R-:W-:Y:S04]  /*6090*/  SHF.L.U32 R4, R4, 0x1f, RZ ;  /* 0x0000001f04047819 */ /* 0x000fe800000006ff */
[----:B------:R-:W1:Y:S02]  /*60a0*/  SYNCS.PHASECHK.TRANS64.TRYWAIT P1, [R3+URZ+0x150], R4 ;  /* 0x00015004030075a7 */ /* 0x000e6400080211ff */
[----:B-1----:R-:W-:Y:S05]  /*60b0*/  @!P1 BRA `(.L_x_106) ;  /* 0x0000001400ec9947 */ /* 0x002fea0003800000 */
.L_x_105:
[----:B------:R-:W-:Y:S05]  /*60c0*/  BSYNC B0 ;  /* 0x0000000000007941 */ /* 0x000fea0003800000 */
.L_x_104:
[----:B-1----:R-:W-:Y:S01]  /*60d0*/  @P0 IMAD R3, R0, 0x400, R57 ;  /* 0x0000040000030824 */ /* 0x002fe200078e0239 */
[----:B------:R-:W-:Y:S02]  /*60e0*/  CS2R R34, SRZ ;  /* 0x0000000000227805 */ /* 0x000fe4000001ff00 */
[----:B------:R-:W-:Y:S01]  /*60f0*/  CS2R R32, SRZ ;  /* 0x0000000000207805 */ /* 0x000fe2000001ff00 */
[----:B------:R-:W-:Y:S01]  /*6100*/  IMAD.MOV.U32 R38, RZ, RZ, RZ ;  /* 0x000000ffff267224 */ /* 0x000fe200078e00ff */
[----:B------:R-:W-:Y:S02]  /*6110*/  CS2R R36, SRZ ;  /* 0x0000000000247805 */ /* 0x000fe4000001ff00 */
[----:B------:R-:W-:Y:S01]  /*6120*/  @P0 LEA R3, R3, UR42, 0x2 ;  /* 0x0000002a03030c11 */ /* 0x000fe2000f8e10ff */
[----:B------:R-:W-:Y:S05]  /*6130*/  @P0 WARPSYNC.ALL ;  /* 0x0000000000000948 */ /* 0x000fea0003800000 */
[----:B------:R1:W2:Y:S01]  /*6140*/  @P0 LDSM.16.M88.4 R32, [R3+0x400] ;  /* 0x000400000320083b */ /* 0x0002a20000000200 */
[----:B------:R-:W-:Y:S05]  /*6150*/  @P0 IMAD R0, R64, 0x4, R3 ;  /* 0x0000000440000824 */ /* 0x000fea00078e0203 */
[----:B------:R1:W3:Y:S02]  /*6160*/  @P0 LDSM.16.M88.4 R36, [R0+0x400] ;  /* 0x000400000024083b */ /* 0x0002e40000000200 */
.L_x_103:
[----:B------:R-:W-:Y:S05]  /*6170*/  BSYNC B1 ;  /* 0x0000000000017941 */ /* 0x000fea0003800000 */
.L_x_102:
[----:B-1----:R-:W-:Y:S04]  /*6180*/  SHF.R.U32.HI R0, RZ, 0x15, R2 ;  /* 0x00000015ff007819 */ /* 0x002fe80000011602 */
[----:B------:R-:W-:Y:S01]  /*6190*/  LOP3.LUT P0, RZ, R0, 0x3, R58, 0x48, !PT ;  /* 0x0000000300ff7812 */ /* 0x000fe2000780483a */
[----:B------:R-:W-:Y:S01]  /*61a0*/  @!UPT UIADD3 URZ, UPT, UPT, URZ, URZ, URZ ;  /* 0x000000fffffff290 */ /* 0x000fe2000fffe0ff */
[----:B------:R-:W-:Y:S11]  /*61b0*/  @P3 BRA `(.L_x_107) ;  /* 0x0000000000083947 */ /* 0x000ff60003800000 */
[----:B------:R-:W1:Y:S02]  /*61c0*/  SYNCS.PHASECHK.TRANS64.TRYWAIT P1, [R69+URZ+0x1a0], R5 ;  /* 0x0001a005450075a7 */ /* 0x000e6400080211ff */
[----:B-1----:R-:W-:Y:S05]  /*61d0*/  @!P1 BRA `(.L_x_108) ;  /* 0x0000001400b89947 */ /* 0x002fea0003800000 */
.L_x_107:
[----:B------:R-:W-:Y:S05]  /*61e0*/  @!P0 BRA `(.L_x_109) ;  /* 0x0000000000408947 */ /* 0x000fea0003800000 */
[----:B------:R-:W1:Y:S01]  /*61f0*/  LDCU.64 UR8, c[0x4][0x70] ;  /* 0x01000e00ff0877ac */ /* 0x000e620008000a00 */
[----:B------:R-:W-:Y:S01]  /*6200*/  MOV R15, 0x0 ;  /* 0x00000000000f7802 */ /* 0x000fe20000000f00 */
[----:B------:R-:W-:Y:S02]  /*6210*/  HFMA2 R12, -RZ, RZ, 0, 5.9604644775390625e-08 ;  /* 0x00000001ff0c7431 */ /* 0x000fe400000001ff */
[----:B------:R-:W-:Y:S02]  /*6220*/  IMAD.MOV.U32 R8, RZ, RZ, 0x192 ;  /* 0x00000192ff087424 */ /* 0x000fe400078e00ff */
[----:B------:R-:W-:Y:S01]  /*6230*/  IMAD.MOV.U32 R13, RZ, RZ, RZ ;  /* 0x000000ffff0d7224 */ /* 0x000fe200078e00ff */
[----:B------:R-:W4:Y:S01]  /*6240*/  LDCU.64 UR6, c[0x4][0x78] ;  /* 0x01000f00ff0677ac */ /* 0x000f220008000a00 */
[----:B------:R-:W2:Y:S01]  /*6250*/  LDC.64 R14, c[0x4][R15] ;  /* 0x010000000f0e7b82 */ /* 0x000ea20000000a00 */
[----:B------:R-:W5:Y:S01]  /*6260*/  LDCU.64 UR4, c[0x4][0x10] ;  /* 0x01000200ff0477ac */ /* 0x000f620008000a00 */
[----:B-1----:R-:W-:Y:S01]  /*6270*/  MOV R5, UR9 ;  /* 0x0000000900057c02 */ /* 0x002fe20008000f00 */
[----:B------:R-:W-:Y:S01]  /*6280*/  IMAD.U32 R4, RZ, RZ, UR8 ;  /* 0x00000008ff047e24 */ /* 0x000fe2000f8e00ff */
[----:B----4-:R-:W-:Y:S01]  /*6290*/  MOV R7, UR7 ;  /* 0x0000000700077c02 */ /* 0x010fe20008000f00 */
[----:B------:R-:W-:Y:S01]  /*62a0*/  IMAD.U32 R6, RZ, RZ, UR6 ;  /* 0x00000006ff067e24 */ /* 0x000fe2000f8e00ff */
[----:B-----5:R-:W-:Y:S01]  /*62b0*/  MOV R11, UR5 ;  /* 0x00000005000b7c02 */ /* 0x020fe20008000f00 */
[----:B------:R-:W-:Y:S02]  /*62c0*/  IMAD.U32 R10, RZ, RZ, UR4 ;  /* 0x00000004ff0a7e24 */ /* 0x000fe4000f8e00ff */
[----:B------:R-:W-:Y:S07]  /*62d0*/  LEPC R20, `(.L_x_109) ;  /* 0x000000001014794e */ /* 0x000fee0000000000 */
[----:B--23--:R-:W-:Y:S05]  /*62e0*/  CALL.ABS.NOINC R14 ;  /* 0x000000000e007343 */ /* 0x00cfea0003c00000 */
.L_x_109:
[----:B------:R-:W-:Y:S01]  /*62f0*/  ISETP.NE.AND P0, PT, R65, RZ, PT ;  /* 0x000000ff4100720c */ /* 0x000fe20003f05270 */
[----:B------:R-:W-:Y:S05]  /*6300*/  WARPSYNC.ALL ;  /* 0x0000000000007948 */ /* 0x000fea0003800000 */
[----:B------:R-:W-:Y:S01]  /*6310*/  R2UR UR4, R2 ;  /* 0x00000000020472ca */ /* 0x000fe200000e0000 */
[----:B------:R-:W-:Y:S01]  /*6320*/  UIADD3 UR8, UPT, UPT, UR44, 0x1, URZ ;  /* 0x000000012c087890 */ /* 0x000fe2000fffe0ff */
[----:B------:R-:W-:Y:S01]  /*6330*/  R2UR UR5, R69 ;  /* 0x00000000450572ca */ /* 0x000fe200000e0000 */
[----:B------:R-:W-:Y:S10]  /*6340*/  BSSY.RECONVERGENT B0, `(.L_x_110) ;  /* 0x000002f000007945 */ /* 0x000ff40003800200 */
[----:B-1----:R-:W1:Y:S01]  /*6350*/  LDTM.16dp128bit.x4 R4, tmem[UR4] ;  /* 0x00000004000479ee */ /* 0x002e620008100000 */
[----:B------:R-:W-:Y:S01]  /*6360*/  NOP ;  /* 0x0000000000007918 */ /* 0x000fe20000000000 */
[----:B------:R-:W-:Y:S04]  /*6370*/  UIADD3 UR5, UPT, UPT, UR5, 0x1c0, URZ ;  /* 0x000001c005057890 */ /* 0x000fe8000fffe0ff */
[----:B------:R-:W-:Y:S09]  /*6380*/  UPRMT UR5, UR37, 0x654, UR5 ;  /* 0x0000065425057896 */ /* 0x000ff20008000005 */
[----:B-1----:R-:W-:Y:S01]  /*6390*/  SYNCS.ARRIVE.TRANS64.RED.A1T0 RZ, [UR5], RZ ;  /* 0x000000ffffff79a7 */ /* 0x002fe20008100405 */
[C---:B------:R-:W-:Y:S01]  /*63a0*/  FMUL R0, R29.reuse, R4 ;  /* 0x000000041d007220 */ /* 0x040fe20000400000 */
[C---:B------:R-:W-:Y:S01]  /*63b0*/  FMUL R4, R29.reuse, R8 ;  /* 0x000000081d047220 */ /* 0x040fe20000400000 */
[----:B------:R-:W-:Y:S01]  /*63c0*/  MOV R8, UR44 ;  /* 0x0000002c00087c02 */ /* 0x000fe20008000f00 */
[C---:B------:R-:W-:Y:S01]  /*63d0*/  FMUL R2, R29.reuse, R5 ;  /* 0x000000051d027220 */ /* 0x040fe20000400000 */
[C---:B------:R-:W-:Y:S01]  /*63e0*/  FMUL R3, R29.reuse, R6 ;  /* 0x000000061d037220 */ /* 0x040fe20000400000 */
[C---:B------:R-:W-:Y:S01]  /*63f0*/  FMUL R7, R29.reuse, R7 ;  /* 0x000000071d077220 */ /* 0x040fe20000400000 */
[----:B------:R-:W-:Y:S01]  /*6400*/  LEA R8, R8, R57, 0xa ;  /* 0x0000003908087211 */ /* 0x000fe200078e50ff */
[C---:B--2---:R-:W-:Y:S01]  /*6410*/  FFMA R12, R30.reuse, R32, R0 ;  /* 0x000000201e0c7223 */ /* 0x044fe20000000000 */
[C---:B------:R-:W-:Y:S01]  /*6420*/  FFMA R13, R30.reuse, R33, R2 ;  /* 0x000000211e0d7223 */ /* 0x040fe20000000002 */
[C---:B------:R-:W-:Y:S01]  /*6430*/  FMUL R5, R29.reuse, R9 ;  /* 0x000000091d057220 */ /* 0x040fe20000400000 */
[C---:B------:R-:W-:Y:S01]  /*6440*/  FFMA R14, R30.reuse, R34, R3 ;  /* 0x000000221e0e7223 */ /* 0x040fe20000000003 */
[C---:B------:R-:W-:Y:S01]  /*6450*/  FMUL R6, R29.reuse, R10 ;  /* 0x0000000a1d067220 */ /* 0x040fe20000400000 */
[----:B------:R-:W-:Y:S01]  /*6460*/  FFMA R15, R30, R35, R7 ;  /* 0x000000231e0f7223 */ /* 0x000fe20000000007 */
[----:B------:R-:W-:Y:S01]  /*6470*/  LEA R8, R8, UR42, 0x2 ;  /* 0x0000002a08087c11 */ /* 0x000fe2000f8e10ff */
[----:B------:R-:W-:Y:S01]  /*6480*/  FMUL R11, R29, R11 ;  /* 0x0000000b1d0b7220 */ /* 0x000fe20000400000 */
[C---:B---3--:R-:W-:Y:S01]  /*6490*/  FFMA R4, R30.reuse, R36, R4 ;  /* 0x000000241e047223 */ /* 0x048fe20000000004 */
[C---:B------:R-:W-:Y:S01]  /*64a0*/  FFMA R5, R30.reuse, R37, R5 ;  /* 0x000000251e057223 */ /* 0x040fe20000000005 */
[----:B------:R-:W-:Y:S01]  /*64b0*/  FFMA R6, R30, R38, R6 ;  /* 0x000000261e067223 */ /* 0x000fe20000000006 */
[----:B------:R1:W-:Y:S01]  /*64c0*/  STSM.16.M88.4 [R8+0x400], R12 ;  /* 0x0004000c08007844 */ /* 0x0003e20000000200 */
[----:B------:R-:W-:Y:S01]  /*64d0*/  LEA R0, R64, R8, 0x2 ;  /* 0x0000000840007211 */ /* 0x000fe200078e10ff */
[----:B------:R-:W-:Y:S05]  /*64e0*/  FFMA R7, R30, R39, R11 ;  /* 0x000000271e077223 */ /* 0x000fea000000000b */
[----:B------:R1:W-:Y:S01]  /*64f0*/  STSM.16.M88.4 [R0+0x400], R4 ;  /* 0x0004000400007844 */ /* 0x0003e20000000200 */
[----:B------:R-:W-:Y:S01]  /*6500*/  @!PT LDS RZ, [RZ] ;  /* 0x00000000fffff984 */ /* 0x000fe20000000800 */
[----:B------:R-:W-:Y:S01]  /*6510*/  @!PT LDS RZ, [RZ] ;  /* 0x00000000fffff984 */ /* 0x000fe20000000800 */
[----:B------:R-:W-:Y:S01]  /*6520*/  @!PT LDS RZ, [RZ] ;  /* 0x00000000fffff984 */ /* 0x000fe20000000800 */
[----:B------:R-:W-:Y:S01]  /*6530*/  @!PT LDS RZ, [RZ] ;  /* 0x00000000fffff984 */ /* 0x000fe20000000800 */
[----:B------:R2:W-:Y:S06]  /*6540*/  MEMBAR.ALL.CTA ;  /* 0x0000000000007992 */ /* 0x0005ec0000008000 */
[----:B--2---:R-:W2:Y:S02]  /*6550*/  FENCE.VIEW.ASYNC.S ;  /* 0x00000000000073c6 */ /* 0x004ea40000000000 */
[----:B--2---:R-:W-:Y:S06]  /*6560*/  BAR.SYNC.DEFER_BLOCKING 0x1, 0x80 ;  /* 0x0042000000007b1d */ /* 0x004fec0000010000 */
[----:B------:R-:W-:Y:S05]  /*6570*/  @P0 BRA `(.L_x_111) ;  /* 0x00000000002c0947 */ /* 0x000fea0003800000 */
[----:B------:R-:W-:Y:S01]  /*6580*/  ULEA UR9, UR44, UR42, 0xc ;  /* 0x0000002a2c097291 */ /* 0x000fe2000f8e60ff */
[----:B------:R-:W-:Y:S01]  /*6590*/  R2UR UR11, R51 ;  /* 0x00000000330b72ca */ /* 0x000fe200000e0000 */
[----:B------:R-:W-:Y:S01]  /*65a0*/  UIADD3 UR12, UP0, UPT, UR48, 0x680, URZ ;  /* 0x00000680300c7890 */ /* 0x000fe2000ff1e0ff */
[----:B------:R-:W-:Y:S01]  /*65b0*/  R2UR UR10, R52 ;  /* 0x00000000340a72ca */ /* 0x000fe200000e0000 */
[----:B------:R-:W-:Y:S02]  /*65c0*/  UIADD3 UR4, UPT, UPT, UR9, 0x400, URZ ;  /* 0x0000040009047890 */ /* 0x000fe4000fffe0ff */
[----:B------:R-:W-:Y:S01]  /*65d0*/  UIADD3.X UR13, UPT, UPT, URZ, UR49, URZ, UP0, !UPT ;  /* 0x00000031ff0d7290 */ /* 0x000fe200087fe4ff */
[----:B------:R-:W-:Y:S07]  /*65e0*/  UMOV UR7, UR36 ;  /* 0x0000002400077c82 */ /* 0x000fee0008000000 */
[----:B------:R-:W-:Y:S02]  /*65f0*/  USHF.L.U32 UR5, UR11, 0x4, URZ ;  /* 0x000000040b057899 */ /* 0x000fe400080006ff */
[----:B------:R-:W-:Y:S09]  /*6600*/  USHF.L.U32 UR6, UR10, 0x6, URZ ;  /* 0x000000060a067899 */ /* 0x000ff200080006ff */
[----:B------:R2:W-:Y:S02]  /*6610*/  UTMASTG.3D [UR4], [UR12] ;  /* 0x000000040c0073b5 */ /* 0x0005e40008010000 */
[----:B--2---:R0:W-:Y:S02]  /*6620*/  UTMACMDFLUSH ;  /* 0x00000000000079b7 */ /* 0x0041e40000000000 */
.L_x_111:
[----:B------:R-:W-:Y:S05]  /*6630*/  BSYNC.RECONVERGENT B0 ;  /* 0x0000000000007941 */ /* 0x000fea0003800200 */
.L_x_110:
[----:B------:R-:W-:Y:S04]  /*6640*/  BSSY.RECONVERGENT B0, `(.L_x_112) ;  /* 0x0000003000007945 */ /* 0x000fe80003800200 */
[----:B------:R-:W-:Y:S05]  /*6650*/  @P0 BRA `(.L_x_113) ;  /* 0x0000000000040947 */ /* 0x000fea0003800000 */
[----:B------:R-:W-:Y:S04]  /*6660*/  DEPBAR.LE SB0, 0x0 ;  /* 0x000080000000791a */ /* 0x000fe80000000000 */
.L_x_113:
[----:B------:R-:W-:Y:S05]  /*6670*/  BSYNC.RECONVERGENT B0 ;  /* 0x0000000000007941 */ /* 0x000fea0003800200 */
.L_x_112:
[----:B------:R-:W-:Y:S01]  /*6680*/  BAR.SYNC.DEFER_BLOCKING 0x1, 0x80 ;  /* 0x0042000000007b1d */ /* 0x000fe20000010000 */
[----:B------:R-:W-:Y:S01]  /*6690*/  UIADD3 UR43, UPT, UPT, UR43, 0x1, URZ ;  /* 0x000000012b2b7890 */ /* 0x000fe2000fffe0ff */
[----:B------:R-:W-:Y:S03]  /*66a0*/  IADD3 R27, PT, PT, R27, 0x1, RZ ;  /* 0x000000011b1b7810 */ /* 0x000fe60007ffe0ff */
[----:B------:R-:W-:Y:S09]  /*66b0*/  UISETP.NE.AND UP0, UPT, UR43, URZ, UPT ;  /* 0x000000ff2b00728c */ /* 0x000ff2000bf05270 */
[----:B------:R-:W-:Y:S05]  /*66c0*/  BRA.U !UP0, `(.L_x_114) ;  /* 0x0000000108287547 */ /* 0x000fea000b800000 */
[----:B------:R-:W-:Y:S01]  /*66d0*/  ISETP.NE.AND P0, PT, R68, RZ, PT ;  /* 0x000000ff4400720c */ /* 0x000fe20003f05270 */
[----:B-1----:R-:W-:Y:S11]  /*66e0*/  IMAD.U32 R0, RZ, RZ, UR37 ;  /* 0x00000025ff007e24 */ /* 0x002ff6000f8e00ff */
[----:B------:R-:W-:Y:S01]  /*66f0*/  @!UPT UIADD3 URZ, UPT, UPT, URZ, URZ, URZ ;  /* 0x000000fffffff290 */ /* 0x000fe2000fffe0ff */
[C---:B------:R-:W-:Y:S01]  /*6700*/  @P0 LEA R2, R60.reuse, UR42, 0x3 ;  /* 0x0000002a3c020c11 */ /* 0x040fe2000f8e18ff */
[----:B------:R-:W-:Y:S04]  /*6710*/  VIADD R60, R60, 0x1 ;  /* 0x000000013c3c7836 */ /* 0x000fe80000000000 */
[----:B------:R-:W-:Y:S05]  /*6720*/  @P0 VIADD R2, R2, 0x160 ;  /* 0x0000016002020836 */ /* 0x000fea0000000000 */
[----:B------:R-:W-:Y:S04]  /*6730*/  @P0 PRMT R0, R0, 0x654, R2 ;  /* 0x0000065400000816 */ /* 0x000fe80000000002 */
[----:B------:R2:W-:Y:S01]  /*6740*/  @P0 SYNCS.ARRIVE.TRANS64.RED.A1T0 RZ, [R0+URZ], RZ ;  /* 0x000000ff00ff09a7 */ /* 0x0005e200081004ff */
[C---:B------:R-:W-:Y:S04]  /*6750*/  ISETP.NE.AND P0, PT, R60.reuse, 0x2, PT ;  /* 0x000000023c00780c */ /* 0x040fe80003f05270 */
[----:B------:R-:W-:Y:S09]  /*6760*/  SEL R60, R60, RZ, P0 ;  /* 0x000000ff3c3c7207 */ /* 0x000ff20000000000 */
.L_x_114:
[----:B------:R-:W-:Y:S01]  /*6770*/  ISETP.NE.AND P2, PT, R66, RZ, PT ;  /* 0x000000ff4200720c */ /* 0x000fe20003f45270 */
[----:B------:R-:W-:Y:S01]  /*6780*/  UISETP.NE.AND UP0, UPT, UR8, 0x2, UPT ;  /* 0x000000020800788c */ /* 0x000fe2000bf05270 */
[----:B------:R-:W-:Y:S01]  /*6790*/  ISETP.NE.AND P0, PT, R67, 0x2, PT ;  /* 0x000000024300780c */ /* 0x000fe20003f05270 */
[----:B------:R-:W-:Y:S01]  /*67a0*/  IMAD.IADD R51, R25, 0x1, R31 ;  /* 0x0000000119337824 */ /* 0x000fe200078e021f */
[----:B------:R-:W-:Y:S01]  /*67b0*/  ISETP.NE.AND P1, PT, R27, 0x4, PT ;  /* 0x000000041b00780c */ /* 0x000fe20003f25270 */
[----:B------:R-:W-:Y:S01]  /*67c0*/  USEL UR4, URZ, 0x1, UP0 ;  /* 0x00000001ff047887 */ /* 0x000fe20008000000 */
[----:B------:R-:W-:Y:S01]  /*67d0*/  SEL R2, RZ, 0x1, P0 ;  /* 0x00000001ff027807 */ /* 0x000fe20000000000 */
[----:B------:R-:W-:Y:S01]  /*67e0*/  USEL UR44, UR8, URZ, UP0 ;  /* 0x000000ff082c7287 */ /* 0x000fe20008000000 */
[----:B-12---:R-:W-:Y:S01]  /*67f0*/  SEL R0, RZ, 0x1, P1 ;  /* 0x00000001ff007807 */ /* 0x006fe20000800000 */
[----:B------:R-:W-:Y:S01]  /*6800*/  IMAD.IADD R52, R26, 0x1, R50 ;  /* 0x000000011a347824 */ /* 0x000fe200078e0232 */
[----:B------:R-:W-:Y:S02]  /*6810*/  LOP3.LUT R61, R61, R2, RZ, 0x3c, !PT ;  /* 0x000000023d3d7212 */ /* 0x000fe400078e3cff */
[----:B------:R-:W-:Y:S02]  /*6820*/  LOP3.LUT R63, R63, UR4, RZ, 0x3c, !PT ;  /* 0x000000043f3f7c12 */ /* 0x000fe4000f8e3cff */
[----:B------:R-:W-:Y:S02]  /*6830*/  @P2 R2UR UR36, R59 ;  /* 0x000000003b2422ca */ /* 0x000fe400000e0000 */
[----:B------:R-:W-:Y:S02]  /*6840*/  LOP3.LUT R62, R62, R0, RZ, 0x3c, !PT ;  /* 0x000000003e3e7212 */ /* 0x000fe400078e3cff */
[----:B------:R-:W-:Y:S02]  /*6850*/  SEL R67, R67, RZ, P0 ;  /* 0x000000ff43437207 */ /* 0x000fe40000000000 */
[----:B------:R-:W-:Y:S01]  /*6860*/  SEL R27, R27, RZ, P1 ;  /* 0x000000ff1b1b7207 */ /* 0x000fe20000800000 */
[----:B------:R-:W-:Y:S08]  /*6870*/  @P2 BRA `(.L_x_115) ;  /* 0xffffffec00082947 */ /* 0x000ff0000383ffff */
[----:B------:R-:W-:-:S09]  /*6880*/  UISETP.NE.AND UP0, UPT, UR46, URZ, UPT ;  /* 0x000000ff2e00728c */ /* 0x000fd2000bf05270 */
[----:B------:R-:W-:Y:S05]  /*6890*/  BRA.U !UP0, `(.L_x_116) ;  /* 0x0000000108487547 */ /* 0x000fea000b800000 */
[----:B------:R-:W1:Y:S02]  /*68a0*/  LDCU.64 UR4, c[0x0][0x890] ;  /* 0x00011200ff0477ac */ /* 0x000e640008000a00 */
[----:B-1----:R-:W-:-:S04]  /*68b0*/  UISETP.NE.U32.AND UP0, UPT, UR4, URZ, UPT ;  /* 0x000000ff0400728c */ /* 0x002fc8000bf05070 */
[----:B------:R-:W-:-:S09]  /*68c0*/  UISETP.NE.AND.EX UP0, UPT, UR5, URZ, UPT, UP0 ;  /* 0x000000ff0500728c */ /* 0x000fd2000bf05300 */
[----:B------:R-:W-:Y:S05]  /*68d0*/  BRA.U UP0, `(.L_x_117) ;  /* 0x00000001000c7547 */ /* 0x000fea000b800000 */
[----:B------:R-:W-:-:S13]  /*68e0*/  FSETP.NEU.AND P0, PT, R30, RZ, PT ;  /* 0x000000ff1e00720b */ /* 0x000fda0003f0d000 */
[----:B------:R-:W-:Y:S05]  /*68f0*/  @!P0 EXIT ;  /* 0x000000000000894d */ /* 0x000fea0003800000 */
[----:B------:R-:W-:Y:S05]  /*6900*/  BRA `(.L_x_116) ;  /* 0x00000000002c7947 */ /* 0x000fea0003800000 */
.L_x_117:
[----:B------:R-:W-:Y:S01]  /*6910*/  LOP3.LUT P0, RZ, R53, 0xff, RZ, 0xc0, !PT ;  /* 0x000000ff35ff7812 */ /* 0x000fe2000780c0ff */
[----:B------:R-:W-:-:S12]  /*6920*/  BSSY.RECONVERGENT B0, `(.L_x_116) ;  /* 0x0000009000007945 */ /* 0x000fd80003800200 */
[----:B------:R-:W-:Y:S05]  /*6930*/  @P0 BRA `(.L_x_118) ;  /* 0x0000000000140947 */ /* 0x000fea0003800000 */
[----:B------:R-:W1:Y:S02]  /*6940*/  LDCU.64 UR4, c[0x0][0x888] ;  /* 0x00011100ff0477ac */ /* 0x000e640008000a00 */
[----:B-1----:R-:W-:-:S04]  /*6950*/  ISETP.NE.U32.AND P0, PT, RZ, UR4, PT ;  /* 0x00000004ff007c0c */ /* 0x002fc8000bf05070 */
[----:B------:R-:W-:-:S13]  /*6960*/  ISETP.NE.AND.EX P0, PT, RZ, UR5, PT, P0 ;  /* 0x00000005ff007c0c */ /* 0x000fda000bf05300 */
[----:B------:R-:W-:Y:S05]  /*6970*/  @!P0 EXIT ;  /* 0x000000000000894d */ /* 0x000fea0003800000 */
[----:B------:R-:W-:Y:S05]  /*6980*/  BRA `(.L_x_119) ;  /* 0x0000000000087947 */ /* 0x000fea0003800000 */
.L_x_118:
[----:B------:R-:W-:-:S13]  /*6990*/  FSETP.NEU.AND P0, PT, R30, RZ, PT ;  /* 0x000000ff1e00720b */ /* 0x000fda0003f0d000 */
[----:B------:R-:W-:Y:S05]  /*69a0*/  @!P0 EXIT ;  /* 0x000000000000894d */ /* 0x000fea0003800000 */
.L_x_119:
[----:B------:R-:W-:Y:S05]  /*69b0*/  BSYNC.RECONVERGENT B0 ;  /* 0x0000000000007941 */ /* 0x000fea0003800200 */
.L_x_116:
[----:B------:R-:W-:-:S04]  /*69c0*/  DEPBAR.LE SB0, 0x0 ;  /* 0x000080000000791a */ /* 0x000fc80000000000 */
[----:B------:R-:W-:Y:S05]  /*69d0*/  EXIT ;  /* 0x000000000000794d */ /* 0x000fea0003800000 */
.L_x_20:
[----:B--2---:R2:W1:Y:S02]  /*69e0*/  SYNCS.PHASECHK.TRANS64.TRYWAIT P0, [R2+URZ+0x1f0], R3 ;  /* 0x0001f003020075a7 */ /* 0x00446400080011ff */
[----:B-1----:R-:W-:Y:S05]  /*69f0*/  @!P0 NANOSLEEP.SYNCS 0x989680 ;  /* 0x009896800000895d */ /* 0x002fea0003900000 */
[----:B------:R-:W1:Y:S02]  /*6a00*/  @!P0 SYNCS.PHASECHK.TRANS64 P0, [R2+URZ+0x1f0], R3 ;  /* 0x0001f003020085a7 */ /* 0x000e6400080010ff */
[----:B-1----:R-:W-:Y:S05]  /*6a10*/  @!P0 BRA `(.L_x_20) ;  /* 0xfffffffc00f08947 */ /* 0x002fea000383ffff */
[----:B------:R-:W-:Y:S05]  /*6a20*/  BRA `(.L_x_120) ;  /* 0xffffffac00707947 */ /* 0x000fea000383ffff */
.L_x_23:
[----:B-1----:R-:W-:-:S07]  /*6a30*/  MOV R2, UR33 ;  /* 0x0000002100027c02 */ /* 0x002fce0008000f00 */
.L_x_121:
[----:B-1----:R1:W2:Y:S02]  /*6a40*/  SYNCS.PHASECHK.TRANS64.TRYWAIT P0, [R2+URZ+0xa8], R4 ;  /* 0x0000a804020075a7 */ /* 0x0022a400080011ff */
[----:B--2---:R-:W-:Y:S05]  /*6a50*/  @!P0 NANOSLEEP.SYNCS 0x989680 ;  /* 0x009896800000895d */ /* 0x004fea0003900000 */
[----:B------:R-:W2:Y:S02]  /*6a60*/  @!P0 SYNCS.PHASECHK.TRANS64 P0, [R2+URZ+0xa8], R4 ;  /* 0x0000a804020085a7 */ /* 0x000ea400080010ff */
[----:B--2---:R-:W-:Y:S05]  /*6a70*/  @!P0 BRA `(.L_x_121) ;  /* 0xfffffffc00f08947 */ /* 0x004fea000383ffff */
[----:B------:R-:W-:Y:S05]  /*6a80*/  BRA `(.L_x_22) ;  /* 0xffffffac00c07947 */ /* 0x000fea000383ffff */
.L_x_29:
[----:B-1----:R-:W-:-:S07]  /*6a90*/  MOV R2, UR17 ;  /* 0x0000001100027c02 */ /* 0x002fce0008000f00 */
.L_x_122:
[----:B-1----:R1:W2:Y:S02]  /*6aa0*/  SYNCS.PHASECHK.TRANS64.TRYWAIT P0, [R2+URZ+0xa8], R4 ;  /* 0x0000a804020075a7 */ /* 0x0022a400080011ff */
[----:B--2---:R-:W-:Y:S05]  /*6ab0*/  @!P0 NANOSLEEP.SYNCS 0x989680 ;  /* 0x009896800000895d */ /* 0x004fea0003900000 */
[----:B------:R-:W2:Y:S02]  /*6ac0*/  @!P0 SYNCS.PHASECHK.TRANS64 P0, [R2+URZ+0xa8], R4 ;  /* 0x0000a804020085a7 */ /* 0x000ea400080010ff */
[----:B--2---:R-:W-:Y:S05]  /*6ad0*/  @!P0 BRA `(.L_x_122) ;  /* 0xfffffffc00f08947 */ /* 0x004fea000383ffff */
[----:B------:R-:W-:Y:S05]  /*6ae0*/  BRA `(.L_x_28) ;  /* 0xffffffb000687947 */ /* 0x000fea000383ffff */
.L_x_33:
[----:B-1----:R1:W2:Y:S02]  /*6af0*/  SYNCS.PHASECHK.TRANS64.TRYWAIT P0, [R2+URZ+0x180], R3 ;  /* 0x00018003020075a7 */ /* 0x0022a400080011ff */
[----:B--2---:R-:W-:Y:S05]  /*6b00*/  @!P0 NANOSLEEP.SYNCS 0x989680 ;  /* 0x009896800000895d */ /* 0x004fea0003900000 */
[----:B------:R-:W2:Y:S02]  /*6b10*/  @!P0 SYNCS.PHASECHK.TRANS64 P0, [R2+URZ+0x180], R3 ;  /* 0x00018003020085a7 */ /* 0x000ea400080010ff */
[----:B--2---:R-:W-:Y:S05]  /*6b20*/  @!P0 BRA `(.L_x_33) ;  /* 0xfffffffc00f08947 */ /* 0x004fea000383ffff */
[----:B------:R-:W-:Y:S05]  /*6b30*/  BRA `(.L_x_123) ;  /* 0xffffffb000f87947 */ /* 0x000fea000383ffff */
.L_x_37:
[----:B----4-:R-:W-:-:S07]  /*6b40*/  MOV R0, UR5 ;  /* 0x0000000500007c02 */ /* 0x010fce0008000f00 */
.L_x_124:
[----:B-1----:R1:W2:Y:S02]  /*6b50*/  SYNCS.PHASECHK.TRANS64.TRYWAIT P0, [R0+URZ], R2 ;  /* 0x00000002000075a7 */ /* 0x0022a400080011ff */
[----:B--2---:R-:W-:Y:S05]  /*6b60*/  @!P0 NANOSLEEP.SYNCS 0x989680 ;  /* 0x009896800000895d */ /* 0x004fea0003900000 */
[----:B------:R-:W2:Y:S02]  /*6b70*/  @!P0 SYNCS.PHASECHK.TRANS64 P0, [R0+URZ], R2 ;  /* 0x00000002000085a7 */ /* 0x000ea400080010ff */
[----:B--2---:R-:W-:Y:S05]  /*6b80*/  @!P0 BRA `(.L_x_124) ;  /* 0xfffffffc00f08947 */ /* 0x004fea000383ffff */
[----:B------:R-:W-:Y:S05]  /*6b90*/  BRA `(.L_x_125) ;  /* 0xffffffb800687947 */ /* 0x000fea000383ffff */
.L_x_38:
[----:B----4-:R-:W-:-:S07]  /*6ba0*/  MOV R0, UR5 ;  /* 0x0000000500007c02 */ /* 0x010fce0008000f00 */
.L_x_126:
[----:B-1----:R1:W2:Y:S02]  /*6bb0*/  SYNCS.PHASECHK.TRANS64.TRYWAIT P0, [R0+URZ], R3 ;  /* 0x00000003000075a7 */ /* 0x0022a400080011ff */
[----:B--2---:R-:W-:Y:S05]  /*6bc0*/  @!P0 NANOSLEEP.SYNCS 0x989680 ;  /* 0x009896800000895d */ /* 0x004fea0003900000 */
[----:B------:R-:W2:Y:S02]  /*6bd0*/  @!P0 SYNCS.PHASECHK.TRANS64 P0, [R0+URZ], R3 ;  /* 0x00000003000085a7 */ /* 0x000ea400080010ff */
[----:B--2---:R-:W-:Y:S05]  /*6be0*/  @!P0 BRA `(.L_x_126) ;  /* 0xfffffffc00f08947 */ /* 0x004fea000383ffff */
[----:B------:R-:W-:Y:S05]  /*6bf0*/  BRA `(.L_x_127) ;  /* 0xffffffb800747947 */ /* 0x000fea000383ffff */
.L_x_39:
[----:B----4-:R-:W-:-:S07]  /*6c00*/  MOV R0, UR5 ;  /* 0x0000000500007c02 */ /* 0x010fce0008000f00 */
.L_x_128:
[----:B-1----:R1:W2:Y:S02]  /*6c10*/  SYNCS.PHASECHK.TRANS64.TRYWAIT P0, [R0+URZ], R3 ;  /* 0x00000003000075a7 */ /* 0x0022a400080011ff */
[----:B--2---:R-:W-:Y:S05]  /*6c20*/  @!P0 NANOSLEEP.SYNCS 0x989680 ;  /* 0x009896800000895d */ /* 0x004fea0003900000 */
[----:B------:R-:W2:Y:S02]  /*6c30*/  @!P0 SYNCS.PHASECHK.TRANS64 P0, [R0+URZ], R3 ;  /* 0x00000003000085a7 */ /* 0x000ea400080010ff */
[----:B--2---:R-:W-:Y:S05]  /*6c40*/  @!P0 BRA `(.L_x_128) ;  /* 0xfffffffc00f08947 */ /* 0x004fea000383ffff */
[----:B------:R-:W-:Y:S05]  /*6c50*/  BRA `(.L_x_129) ;  /* 0xffffffb800807947 */ /* 0x000fea000383ffff */
.L_x_40:
[----:B----4-:R-:W-:-:S07]  /*6c60*/  MOV R0, UR5 ;  /* 0x0000000500007c02 */ /* 0x010fce0008000f00 */
.L_x_130:
[----:B-1----:R1:W2:Y:S02]  /*6c70*/  SYNCS.PHASECHK.TRANS64.TRYWAIT P0, [R0+URZ], R3 ;  /* 0x00000003000075a7 */ /* 0x0022a400080011ff */
[----:B--2---:R-:W-:Y:S05]  /*6c80*/  @!P0 NANOSLEEP.SYNCS 0x989680 ;  /* 0x009896800000895d */ /* 0x004fea0003900000 */
[----:B------:R-:W2:Y:S02]  /*6c90*/  @!P0 SYNCS.PHASECHK.TRANS64 P0, [R0+URZ], R3 ;  /* 0x00000003000085a7 */ /* 0x000ea400080010ff */
[----:B--2---:R-:W-:Y:S05]  /*6ca0*/  @!P0 BRA `(.L_x_130) ;  /* 0xfffffffc00f08947 */ /* 0x004fea000383ffff */
[----:B------:R-:W-:Y:S05]  /*6cb0*/  BRA `(.L_x_131) ;  /* 0xffffffb8008c7947 */ /* 0x000fea000383ffff */
.L_x_41:
[----:B----4-:R-:W-:-:S07]  /*6cc0*/  MOV R0, UR5 ;  /* 0x0000000500007c02 */ /* 0x010fce0008000f00 */
.L_x_132:
[----:B-1----:R1:W2:Y:S02]  /*6cd0*/  SYNCS.PHASECHK.TRANS64.TRYWAIT P0, [R0+URZ], R3 ;  /* 0x00000003000075a7 */ /* 0x0022a400080011ff */
[----:B--2---:R-:W-:Y:S05]  /*6ce0*/  @!P0 NANOSLEEP.SYNCS 0x989680 ;  /* 0x009896800000895d */ /* 0x004fea0003900000 */
[----:B------:R-:W2:Y:S02]  /*6cf0*/  @!P0 SYNCS.PHASECHK.TRANS64 P0, [R0+URZ], R3 ;  /* 0x00000003000085a7 */ /* 0x000ea400080010ff */
[----:B--2---:R-:W-:Y:S05]  /*6d00*/  @!P0 BRA `(.L_x_132) ;  /* 0xfffffffc00f08947 */ /* 0x004fea000383ffff */
[----:B------:R-:W-:Y:S05]  /*6d10*/  BRA `(.L_x_133) ;  /* 0xffffffb800987947 */ /* 0x000fea000383ffff */
.L_x_42:
[----:B----4-:R-:W-:-:S07]  /*6d20*/  MOV R0, UR5 ;  /* 0x0000000500007c02 */ /* 0x010fce0008000f00 */
.L_x_134:
[----:B-1----:R1:W2:Y:S02]  /*6d30*/  SYNCS.PHASECHK.TRANS64.TRYWAIT P0, [R0+URZ], R3 ;  /* 0x00000003000075a7 */ /* 0x0022a400080011ff */
[----:B--2---:R-:W-:Y:S05]  /*6d40*/  @!P0 NANOSLEEP.SYNCS 0x989680 ;  /* 0x009896800000895d */ /* 0x004fea0003900000 */
[----:B------:R-:W2:Y:S02]  /*6d50*/  @!P0 SYNCS.PHASECHK.TRANS64 P0, [R0+URZ], R3 ;  /* 0x00000003000085a7 */ /* 0x000ea400080010ff */
[----:B--2---:R-:W-:Y:S05]  /*6d60*/  @!P0 BRA `(.L_x_134) ;  /* 0xfffffffc00f08947 */ /* 0x004fea000383ffff */
[----:B------:R-:W-:Y:S05]  /*6d70*/  BRA `(.L_x_135) ;  /* 0xffffffb800a47947 */ /* 0x000fea000383ffff */
.L_x_43:
[----:B----4-:R-:W-:-:S07]  /*6d80*/  MOV R0, UR5 ;  /* 0x0000000500007c02 */ /* 0x010fce0008000f00 */
.L_x_136:
[----:B-1----:R1:W2:Y:S02]  /*6d90*/  SYNCS.PHASECHK.TRANS64.TRYWAIT P0, [R0+URZ], R3 ;  /* 0x00000003000075a7 */ /* 0x0022a400080011ff */
[----:B--2---:R-:W-:Y:S05]  /*6da0*/  @!P0 NANOSLEEP.SYNCS 0x989680 ;  /* 0x009896800000895d */ /* 0x004fea0003900000 */
[----:B------:R-:W2:Y:S02]  /*6db0*/  @!P0 SYNCS.PHASECHK.TRANS64 P0, [R0+URZ], R3 ;  /* 0x00000003000085a7 */ /* 0x000ea400080010ff */
[----:B--2---:R-:W-:Y:S05]  /*6dc0*/  @!P0 BRA `(.L_x_136) ;  /* 0xfffffffc00f08947 */ /* 0x004fea000383ffff */
[----:B------:R-:W-:Y:S05]  /*6dd0*/  BRA `(.L_x_137) ;  /* 0xffffffb800b07947 */ /* 0x000fea000383ffff */
.L_x_44:
[----:B----4-:R-:W-:-:S07]  /*6de0*/  MOV R0, UR5 ;  /* 0x0000000500007c02 */ /* 0x010fce0008000f00 */
.L_x_138:
[----:B-1----:R1:W2:Y:S02]  /*6df0*/  SYNCS.PHASECHK.TRANS64.TRYWAIT P0, [R0+URZ], R3 ;  /* 0x00000003000075a7 */ /* 0x0022a400080011ff */
[----:B--2---:R-:W-:Y:S05]  /*6e00*/  @!P0 NANOSLEEP.SYNCS 0x989680 ;  /* 0x009896800000895d */ /* 0x004fea0003900000 */
[----:B------:R-:W2:Y:S02]  /*6e10*/  @!P0 SYNCS.PHASECHK.TRANS64 P0, [R0+URZ], R3 ;  /* 0x00000003000085a7 */ /* 0x000ea400080010ff */
[----:B--2---:R-:W-:Y:S05]  /*6e20*/  @!P0 BRA `(.L_x_138) ;  /* 0xfffffffc00f08947 */ /* 0x004fea000383ffff */
[----:B------:R-:W-:Y:S05]  /*6e30*/  BRA `(.L_x_139) ;  /* 0xffffffb800bc7947 */ /* 0x000fea000383ffff */
.L_x_45:
[----:B----4-:R-:W-:-:S07]  /*6e40*/  MOV R0, UR5 ;  /* 0x0000000500007c02 */ /* 0x010fce0008000f00 */
.L_x_140:
[----:B-1----:R1:W2:Y:S02]  /*6e50*/  SYNCS.PHASECHK.TRANS64.TRYWAIT P0, [R0+URZ], R3 ;  /* 0x00000003000075a7 */ /* 0x0022a400080011ff */
[----:B--2---:R-:W-:Y:S05]  /*6e60*/  @!P0 NANOSLEEP.SYNCS 0x989680 ;  /* 0x009896800000895d */ /* 0x004fea0003900000 */
[----:B------:R-:W2:Y:S02]  /*6e70*/  @!P0 SYNCS.PHASECHK.TRANS64 P0, [R0+URZ], R3 ;  /* 0x00000003000085a7 */ /* 0x000ea400080010ff */
[----:B--2---:R-:W-:Y:S05]  /*6e80*/  @!P0 BRA `(.L_x_140) ;  /* 0xfffffffc00f08947 */ /* 0x004fea000383ffff */
[----:B------:R-:W-:Y:S05]  /*6e90*/  BRA `(.L_x_141) ;  /* 0xffffffb800c87947 */ /* 0x000fea000383ffff */
.L_x_46:
[----:B----4-:R-:W-:-:S07]  /*6ea0*/  MOV R0, UR5 ;  /* 0x0000000500007c02 */ /* 0x010fce0008000f00 */
.L_x_142:
[----:B-1----:R1:W2:Y:S02]  /*6eb0*/  SYNCS.PHASECHK.TRANS64.TRYWAIT P0, [R0+URZ], R3 ;  /* 0x00000003000075a7 */ /* 0x0022a400080011ff */
[----:B--2---:R-:W-:Y:S05]  /*6ec0*/  @!P0 NANOSLEEP.SYNCS 0x989680 ;  /* 0x009896800000895d */ /* 0x004fea0003900000 */
[----:B------:R-:W2:Y:S02]  /*6ed0*/  @!P0 SYNCS.PHASECHK.TRANS64 P0, [R0+URZ], R3 ;  /* 0x00000003000085a7 */ /* 0x000ea400080010ff */
[----:B--2---:R-:W-:Y:S05]  /*6ee0*/  @!P0 BRA `(.L_x_142) ;  /* 0xfffffffc00f08947 */ /* 0x004fea000383ffff */
[----:B------:R-:W-:Y:S05]  /*6ef0*/  BRA `(.L_x_143) ;  /* 0xffffffb800d47947 */ /* 0x000fea000383ffff */
.L_x_47:
[----:B----4-:R-:W-:-:S07]  /*6f00*/  MOV R0, UR5 ;  /* 0x0000000500007c02 */ /* 0x010fce0008000f00 */
.L_x_144:
[----:B-1----:R1:W2:Y:S02]  /*6f10*/  SYNCS.PHASECHK.TRANS64.TRYWAIT P0, [R0+URZ], R3 ;  /* 0x00000003000075a7 */ /* 0x0022a400080011ff */
[----:B--2---:R-:W-:Y:S05]  /*6f20*/  @!P0 NANOSLEEP.SYNCS 0x989680 ;  /* 0x009896800000895d */ /* 0x004fea0003900000 */
[----:B------:R-:W2:Y:S02]  /*6f30*/  @!P0 SYNCS.PHASECHK.TRANS64 P0, [R0+URZ], R3 ;  /* 0x00000003000085a7 */ /* 0x000ea400080010ff */
[----:B--2---:R-:W-:Y:S05]  /*6f40*/  @!P0 BRA `(.L_x_144) ;  /* 0xfffffffc00f08947 */ /* 0x004fea000383ffff */
[----:B------:R-:W-:Y:S05]  /*6f50*/  BRA `(.L_x_145) ;  /* 0xffffffb800e07947 */ /* 0x000fea000383ffff */
.L_x_48:
[----:B----4-:R-:W-:-:S07]  /*6f60*/  MOV R0, UR5 ;  /* 0x0000000500007c02 */ /* 0x010fce0008000f00 */
.L_x_146:
[----:B-1----:R1:W2:Y:S02]  /*6f70*/  SYNCS.PHASECHK.TRANS64.TRYWAIT P0, [R0+URZ], R3 ;  /* 0x00000003000075a7 */ /* 0x0022a400080011ff */
[----:B--2---:R-:W-:Y:S05]  /*6f80*/  @!P0 NANOSLEEP.SYNCS 0x989680 ;  /* 0x009896800000895d */ /* 0x004fea0003900000 */
[----:B------:R-:W2:Y:S02]  /*6f90*/  @!P0 SYNCS.PHASECHK.TRANS64 P0, [R0+URZ], R3 ;  /* 0x00000003000085a7 */ /* 0x000ea400080010ff */
[----:B--2---:R-:W-:Y:S05]  /*6fa0*/  @!P0 BRA `(.L_x_146) ;  /* 0xfffffffc00f08947 */ /* 0x004fea000383ffff */
[----:B------:R-:W-:Y:S05]  /*6fb0*/  BRA `(.L_x_147) ;  /* 0xffffffb800ec7947 */ /* 0x000fea000383ffff */
.L_x_49:
[----:B----4-:R-:W-:-:S07]  /*6fc0*/  MOV R0, UR5 ;  /* 0x0000000500007c02 */ /* 0x010fce0008000f00 */
.L_x_148:
[----:B-1----:R1:W2:Y:S02]  /*6fd0*/  SYNCS.PHASECHK.TRANS64.TRYWAIT P0, [R0+URZ], R3 ;  /* 0x00000003000075a7 */ /* 0x0022a400080011ff */
[----:B--2---:R-:W-:Y:S05]  /*6fe0*/  @!P0 NANOSLEEP.SYNCS 0x989680 ;  /* 0x009896800000895d */ /* 0x004fea0003900000 */
[----:B------:R-:W2:Y:S02]  /*6ff0*/  @!P0 SYNCS.PHASECHK.TRANS64 P0, [R0+URZ], R3 ;  /* 0x00000003000085a7 */ /* 0x000ea400080010ff */
[----:B--2---:R-:W-:Y:S05]  /*7000*/  @!P0 BRA `(.L_x_148) ;  /* 0xfffffffc00f08947 */ /* 0x004fea000383ffff */
[----:B------:R-:W-:Y:S05]  /*7010*/  BRA `(.L_x_149) ;  /* 0xffffffb800f87947 */ /* 0x000fea000383ffff */
.L_x_50:
[----:B----4-:R-:W-:-:S07]  /*7020*/  MOV R0, UR5 ;  /* 0x0000000500007c02 */ /* 0x010fce0008000f00 */
.L_x_150:
[----:B-1----:R1:W2:Y:S02]  /*7030*/  SYNCS.PHASECHK.TRANS64.TRYWAIT P0, [R0+URZ], R3 ;  /* 0x00000003000075a7 */ /* 0x0022a400080011ff */
[----:B--2---:R-:W-:Y:S05]  /*7040*/  @!P0 NANOSLEEP.SYNCS 0x989680 ;  /* 0x009896800000895d */ /* 0x004fea0003900000 */
[----:B------:R-:W2:Y:S02]  /*7050*/  @!P0 SYNCS.PHASECHK.TRANS64 P0, [R0+URZ], R3 ;  /* 0x00000003000085a7 */ /* 0x000ea400080010ff */
[----:B--2---:R-:W-:Y:S05]  /*7060*/  @!P0 BRA `(.L_x_150) ;  /* 0xfffffffc00f08947 */ /* 0x004fea000383ffff */
[----:B------:R-:W-:Y:S05]  /*7070*/  BRA `(.L_x_151) ;  /* 0xffffffbc00047947 */ /* 0x000fea000383ffff */
.L_x_51:
[----:B----4-:R-:W-:-:S07]  /*7080*/  MOV R0, UR5 ;  /* 0x0000000500007c02 */ /* 0x010fce0008000f00 */
.L_x_152:
[----:B-1----:R1:W2:Y:S02]  /*7090*/  SYNCS.PHASECHK.TRANS64.TRYWAIT P0, [R0+URZ], R3 ;  /* 0x00000003000075a7 */ /* 0x0022a400080011ff */
[----:B--2---:R-:W-:Y:S05]  /*70a0*/  @!P0 NANOSLEEP.SYNCS 0x989680 ;  /* 0x009896800000895d */ /* 0x004fea0003900000 */
[----:B------:R-:W2:Y:S02]  /*70b0*/  @!P0 SYNCS.PHASECHK.TRANS64 P0, [R0+URZ], R3 ;  /* 0x00000003000085a7 */ /* 0x000ea400080010ff */
[----:B--2---:R-:W-:Y:S05]  /*70c0*/  @!P0 BRA `(.L_x_152) ;  /* 0xfffffffc00f08947 */ /* 0x004fea000383ffff */
[----:B------:R-:W-:Y:S05]  /*70d0*/  BRA `(.L_x_153) ;  /* 0xffffffbc00107947 */ /* 0x000fea000383ffff */
.L_x_52:
[----:B----4-:R-:W-:-:S07]  /*70e0*/  MOV R0, UR5 ;  /* 0x0000000500007c02 */ /* 0x010fce0008000f00 */
.L_x_154:
[----:B-1----:R1:W2:Y:S02]  /*70f0*/  SYNCS.PHASECHK.TRANS64.TRYWAIT P0, [R0+URZ], R3 ;  /* 0x00000003000075a7 */ /* 0x0022a400080011ff */
[----:B--2---:R-:W-:Y:S05]  /*7100*/  @!P0 NANOSLEEP.SYNCS 0x989680 ;  /* 0x009896800000895d */ /* 0x004fea0003900000 */
[----:B------:R-:W2:Y:S02]  /*7110*/  @!P0 SYNCS.PHASECHK.TRANS64 P0, [R0+URZ], R3 ;  /* 0x00000003000085a7 */ /* 0x000ea400080010ff */
[----:B--2---:R-:W-:Y:S05]  /*7120*/  @!P0 BRA `(.L_x_154) ;  /* 0xfffffffc00f08947 */ /* 0x004fea000383ffff */
[----:B------:R-:W-:Y:S05]  /*7130*/  BRA `(.L_x_155) ;  /* 0xffffffbc001c7947 */ /* 0x000fea000383ffff */
.L_x_53:
[----:B----4-:R-:W-:-:S07]  /*7140*/  MOV R0, UR5 ;  /* 0x0000000500007c02 */ /* 0x010fce0008000f00 */
.L_x_156:
[----:B-1----:R1:W2:Y:S02]  /*7150*/  SYNCS.PHASECHK.TRANS64.TRYWAIT P0, [R0+URZ], R3 ;  /* 0x00000003000075a7 */ /* 0x0022a400080011ff */
[----:B--2---:R-:W-:Y:S05]  /*7160*/  @!P0 NANOSLEEP.SYNCS 0x989680 ;  /* 0x009896800000895d */ /* 0x004fea0003900000 */
[----:B------:R-:W2:Y:S02]  /*7170*/  @!P0 SYNCS.PHASECHK.TRANS64 P0, [R0+URZ], R3 ;  /* 0x00000003000085a7 */ /* 0x000ea400080010ff */
[----:B--2---:R-:W-:Y:S05]  /*7180*/  @!P0 BRA `(.L_x_156) ;  /* 0xfffffffc00f08947 */ /* 0x004fea000383ffff */
[----:B------:R-:W-:Y:S05]  /*7190*/  BRA `(.L_x_157) ;  /* 0xffffffbc00287947 */ /* 0x000fea000383ffff */
.L_x_54:
[----:B----4-:R-:W-:-:S07]  /*71a0*/  MOV R0, UR5 ;  /* 0x0000000500007c02 */ /* 0x010fce0008000f00 */
.L_x_158:
[----:B-1----:R1:W2:Y:S02]  /*71b0*/  SYNCS.PHASECHK.TRANS64.TRYWAIT P0, [R0+URZ], R3 ;  /* 0x00000003000075a7 */ /* 0x0022a400080011ff */
[----:B--2---:R-:W-:Y:S05]  /*71c0*/  @!P0 NANOSLEEP.SYNCS 0x989680 ;  /* 0x009896800000895d */ /* 0x004fea0003900000 */
[----:B------:R-:W2:Y:S02]  /*71d0*/  @!P0 SYNCS.PHASECHK.TRANS64 P0, [R0+URZ], R3 ;  /* 0x00000003000085a7 */ /* 0x000ea400080010ff */
[----:B--2---:R-:W-:Y:S05]  /*71e0*/  @!P0 BRA `(.L_x_158) ;  /* 0xfffffffc00f08947 */ /* 0x004fea000383ffff */
[----:B------:R-:W-:Y:S05]  /*71f0*/  BRA `(.L_x_159) ;  /* 0xffffffbc00347947 */ /* 0x000fea000383ffff */
.L_x_55:
[----:B----4-:R-:W-:-:S07]  /*7200*/  MOV R0, UR5 ;  /* 0x0000000500007c02 */ /* 0x010fce0008000f00 */
.L_x_160:
[----:B-1----:R1:W2:Y:S02]  /*7210*/  SYNCS.PHASECHK.TRANS64.TRYWAIT P0, [R0+URZ], R3 ;  /* 0x00000003000075a7 */ /* 0x0022a400080011ff */
[----:B--2---:R-:W-:Y:S05]  /*7220*/  @!P0 NANOSLEEP.SYNCS 0x989680 ;  /* 0x009896800000895d */ /* 0x004fea0003900000 */
[----:B------:R-:W2:Y:S02]  /*7230*/  @!P0 SYNCS.PHASECHK.TRANS64 P0, [R0+URZ], R3 ;  /* 0x00000003000085a7 */ /* 0x000ea400080010ff */
[----:B--2---:R-:W-:Y:S05]  /*7240*/  @!P0 BRA `(.L_x_160) ;  /* 0xfffffffc00f08947 */ /* 0x004fea000383ffff */
[----:B------:R-:W-:Y:S05]  /*7250*/  BRA `(.L_x_161) ;  /* 0xffffffbc00407947 */ /* 0x000fea000383ffff */
.L_x_56:
[----:B----4-:R-:W-:-:S07]  /*7260*/  MOV R0, UR5 ;  /* 0x0000000500007c02 */ /* 0x010fce0008000f00 */
.L_x_162:
[----:B-1----:R1:W2:Y:S02]  /*7270*/  SYNCS.PHASECHK.TRANS64.TRYWAIT P0, [R0+URZ], R3 ;  /* 0x00000003000075a7 */ /* 0x0022a400080011ff */
[----:B--2---:R-:W-:Y:S05]  /*7280*/  @!P0 NANOSLEEP.SYNCS 0x989680 ;  /* 0x009896800000895d */ /* 0x004fea0003900000 */
[----:B------:R-:W2:Y:S02]  /*7290*/  @!P0 SYNCS.PHASECHK.TRANS64 P0, [R0+URZ], R3 ;  /* 0x00000003000085a7 */ /* 0x000ea400080010ff */
[----:B--2---:R-:W-:Y:S05]  /*72a0*/  @!P0 BRA `(.L_x_162) ;  /* 0xfffffffc00f08947 */ /* 0x004fea000383ffff */
[----:B------:R-:W-:Y:S05]  /*72b0*/  BRA `(.L_x_163) ;  /* 0xffffffbc004c7947 */ /* 0x000fea000383ffff */
.L_x_59:
[----:B-1----:R1:W2:Y:S02]  /*72c0*/  SYNCS.PHASECHK.TRANS64.TRYWAIT P0, [R0+URZ+0x1e0], R4 ;  /* 0x0001e004000075a7 */ /* 0x0022a400080011ff */
[----:B--2---:R-:W-:Y:S05]  /*72d0*/  @!P0 NANOSLEEP.SYNCS 0x989680 ;  /* 0x009896800000895d */ /* 0x004fea0003900000 */
[----:B------:R-:W2:Y:S02]  /*72e0*/  @!P0 SYNCS.PHASECHK.TRANS64 P0, [R0+URZ+0x1e0], R4 ;  /* 0x0001e004000085a7 */ /* 0x000ea400080010ff */
[----:B--2---:R-:W-:Y:S05]  /*72f0*/  @!P0 BRA `(.L_x_59) ;  /* 0xfffffffc00f08947 */ /* 0x004fea000383ffff */
[----:B------:R-:W-:Y:S05]  /*7300*/  BRA `(.L_x_164) ;  /* 0xffffffbc00a87947 */ /* 0x000fea000383ffff */
.L_x_60:
[----:B------:R-:W-:-:S07]  /*7310*/  MOV R0, UR5 ;  /* 0x0000000500007c02 */ /* 0x000fce0008000f00 */
.L_x_165:
[----:B-1----:R1:W2:Y:S02]  /*7320*/  SYNCS.PHASECHK.TRANS64.TRYWAIT P0, [R0+URZ+0x190], R5 ;  /* 0x00019005000075a7 */ /* 0x0022a400080011ff */
[----:B--2---:R-:W-:Y:S05]  /*7330*/  @!P0 NANOSLEEP.SYNCS 0x989680 ;  /* 0x009896800000895d */ /* 0x004fea0003900000 */
[----:B------:R-:W2:Y:S02]  /*7340*/  @!P0 SYNCS.PHASECHK.TRANS64 P0, [R0+URZ+0x190], R5 ;  /* 0x00019005000085a7 */ /* 0x000ea400080010ff */
[----:B--2---:R-:W-:Y:S05]  /*7350*/  @!P0 BRA `(.L_x_165) ;  /* 0xfffffffc00f08947 */ /* 0x004fea000383ffff */
[----:B------:R-:W-:Y:S05]  /*7360*/  BRA `(.L_x_166) ;  /* 0xffffffbc00b87947 */ /* 0x000fea000383ffff */
.L_x_61:
[----:B-1----:R1:W2:Y:S02]  /*7370*/  SYNCS.PHASECHK.TRANS64.TRYWAIT P1, [R0+URZ+0x180], R4 ;  /* 0x00018004000075a7 */ /* 0x0022a400080211ff */
[----:B--2---:R-:W-:Y:S05]  /*7380*/  @!P1 NANOSLEEP.SYNCS 0x989680 ;  /* 0x009896800000995d */ /* 0x004fea0003900000 */
[----:B------:R-:W2:Y:S02]  /*7390*/  @!P1 SYNCS.PHASECHK.TRANS64 P1, [R0+URZ+0x180], R4 ;  /* 0x00018004000095a7 */ /* 0x000ea400080210ff */
[----:B--2---:R-:W-:Y:S05]  /*73a0*/  @!P1 BRA `(.L_x_61) ;  /* 0xfffffffc00f09947 */ /* 0x004fea000383ffff */
[----:B------:R-:W-:Y:S05]  /*73b0*/  BRA `(.L_x_167) ;  /* 0xffffffbc00e87947 */ /* 0x000fea000383ffff */
.L_x_64:
[----:B------:R-:W-:-:S07]  /*73c0*/  MOV R0, UR5 ;  /* 0x0000000500007c02 */ /* 0x000fce0008000f00 */
.L_x_168:
[----:B-1----:R1:W2:Y:S02]  /*73d0*/  SYNCS.PHASECHK.TRANS64.TRYWAIT P0, [R0+URZ+0x190], R2 ;  /* 0x00019002000075a7 */ /* 0x0022a400080011ff */
[----:B--2---:R-:W-:Y:S05]  /*73e0*/  @!P0 NANOSLEEP.SYNCS 0x989680 ;  /* 0x009896800000895d */ /* 0x004fea0003900000 */
[----:B------:R-:W2:Y:S02]  /*73f0*/  @!P0 SYNCS.PHASECHK.TRANS64 P0, [R0+URZ+0x190], R2 ;  /* 0x00019002000085a7 */ /* 0x000ea400080010ff */
[----:B--2---:R-:W-:Y:S05]  /*7400*/  @!P0 BRA `(.L_x_168) ;  /* 0xfffffffc00f08947 */ /* 0x004fea000383ffff */
[----:B------:R-:W-:Y:S05]  /*7410*/  BRA `(.L_x_63) ;  /* 0xffffffc0003c7947 */ /* 0x000fea000383ffff */
.L_x_71:
[----:B-1----:R1:W2:Y:S02]  /*7420*/  SYNCS.PHASECHK.TRANS64.TRYWAIT P1, [R0+URZ+0x180], R2 ;  /* 0x00018002000075a7 */ /* 0x0022a400080211ff */
[----:B--2---:R-:W-:Y:S05]  /*7430*/  @!P1 NANOSLEEP.SYNCS 0x989680 ;  /* 0x009896800000995d */ /* 0x004fea0003900000 */
[----:B------:R-:W2:Y:S02]  /*7440*/  @!P1 SYNCS.PHASECHK.TRANS64 P1, [R0+URZ+0x180], R2 ;  /* 0x00018002000095a7 */ /* 0x000ea400080210ff */
[----:B--2---:R-:W-:Y:S05]  /*7450*/  @!P1 BRA `(.L_x_71) ;  /* 0xfffffffc00f09947 */ /* 0x004fea000383ffff */
[----:B------:R-:W-:Y:S05]  /*7460*/  BRA `(.L_x_169) ;  /* 0xffffffc400ac7947 */ /* 0x000fea000383ffff */
.L_x_72:
[----:B------:R-:W-:-:S07]  /*7470*/  MOV R2, UR7 ;  /* 0x0000000700027c02 */ /* 0x000fce0008000f00 */
.L_x_170:
[----:B-1----:R1:W2:Y:S02]  /*7480*/  SYNCS.PHASECHK.TRANS64.TRYWAIT P0, [R2+URZ+0x1c0], R0 ;  /* 0x0001c000020075a7 */ /* 0x0022a400080011ff */
[----:B--2---:R-:W-:Y:S05]  /*7490*/  @!P0 NANOSLEEP.SYNCS 0x989680 ;  /* 0x009896800000895d */ /* 0x004fea0003900000 */
[----:B------:R-:W2:Y:S02]  /*74a0*/  @!P0 SYNCS.PHASECHK.TRANS64 P0, [R2+URZ+0x1c0], R0 ;  /* 0x0001c000020085a7 */ /* 0x000ea400080010ff */
[----:B--2---:R-:W-:Y:S05]  /*74b0*/  @!P0 BRA `(.L_x_170) ;  /* 0xfffffffc00f08947 */ /* 0x004fea000383ffff */
[----:B------:R-:W-:Y:S05]  /*74c0*/  BRA `(.L_x_171) ;  /* 0xffffffc400fc7947 */ /* 0x000fea000383ffff */
.L_x_75:
[----:B------:R-:W-:Y:S07]  /*74d0*/  MOV R0, UR6 ;  /* 0x0000000600007c02 */ /* 0x000fee0008000f00 */
.L_x_172:
[----:B-1----:R1:W2:Y:S02]  /*74e0*/  SYNCS.PHASECHK.TRANS64.TRYWAIT P0, [R0+URZ], R2 ;  /* 0x00000002000075a7 */ /* 0x0022a400080011ff */
[----:B--2---:R-:W-:Y:S05]  /*74f0*/  @!P0 NANOSLEEP.SYNCS 0x989680 ;  /* 0x009896800000895d */ /* 0x004fea0003900000 */
[----:B------:R-:W2:Y:S02]  /*7500*/  @!P0 SYNCS.PHASECHK.TRANS64 P0, [R0+URZ], R2 ;  /* 0x00000002000085a7 */ /* 0x000ea400080010ff */
[----:B--2---:R-:W-:Y:S05]  /*7510*/  @!P0 BRA `(.L_x_172) ;  /* 0xfffffffc00f08947 */ /* 0x004fea000383ffff */
[----:B------:R-:W-:Y:S05]  /*7520*/  BRA `(.L_x_74) ;  /* 0xffffffc800187947 */ /* 0x000fea000383ffff */
.L_x_78:
[----:B------:R-:W-:-:S07]  /*7530*/  MOV R0, UR6 ;  /* 0x0000000600007c02 */ /* 0x000fce0008000f00 */
.L_x_173:
[----:B--2---:R2:W4:Y:S02]  /*7540*/  SYNCS.PHASECHK.TRANS64.TRYWAIT P0, [R0+URZ], R2 ;  /* 0x00000002000075a7 */ /* 0x00452400080011ff */
[----:B----4-:R-:W-:Y:S05]  /*7550*/  @!P0 NANOSLEEP.SYNCS 0x989680 ;  /* 0x009896800000895d */ /* 0x010fea0003900000 */
[----:B------:R-:W4:Y:S02]  /*7560*/  @!P0 SYNCS.PHASECHK.TRANS64 P0, [R0+URZ], R2 ;  /* 0x00000002000085a7 */ /* 0x000f2400080010ff */
[----:B----4-:R-:W-:Y:S05]  /*7570*/  @!P0 BRA `(.L_x_173) ;  /* 0xfffffffc00f08947 */ /* 0x010fea000383ffff */
[----:B------:R-:W-:Y:S05]  /*7580*/  BRA `(.L_x_174) ;  /* 0xffffffc800f47947 */ /* 0x000fea000383ffff */
.L_x_79:
[----:B------:R-:W-:-:S07]  /*7590*/  MOV R0, UR6 ;  /* 0x0000000600007c02 */ /* 0x000fce0008000f00 */
.L_x_175:
[----:B-1----:R1:W2:Y:S02]  /*75a0*/  SYNCS.PHASECHK.TRANS64.TRYWAIT P0, [R0+URZ], R3 ;  /* 0x00000003000075a7 */ /* 0x0022a400080011ff */
[----:B--2---:R-:W-:Y:S05]  /*75b0*/  @!P0 NANOSLEEP.SYNCS 0x989680 ;  /* 0x009896800000895d */ /* 0x004fea0003900000 */
[----:B------:R-:W2:Y:S02]  /*75c0*/  @!P0 SYNCS.PHASECHK.TRANS64 P0, [R0+URZ], R3 ;  /* 0x00000003000085a7 */ /* 0x000ea400080010ff */
[----:B--2---:R-:W-:Y:S05]  /*75d0*/  @!P0 BRA `(.L_x_175) ;  /* 0xfffffffc00f08947 */ /* 0x004fea000383ffff */
[----:B------:R-:W-:Y:S05]  /*75e0*/  BRA `(.L_x_176) ;  /* 0xffffffcc00007947 */ /* 0x000fea000383ffff */
.L_x_80:
[----:B------:R-:W-:-:S07]  /*75f0*/  MOV R0, UR6 ;  /* 0x0000000600007c02 */ /* 0x000fce0008000f00 */
.L_x_177:
[----:B-1----:R1:W2:Y:S02]  /*7600*/  SYNCS.PHASECHK.TRANS64.TRYWAIT P0, [R0+URZ], R3 ;  /* 0x00000003000075a7 */ /* 0x0022a400080011ff */
[----:B--2---:R-:W-:Y:S05]  /*7610*/  @!P0 NANOSLEEP.SYNCS 0x989680 ;  /* 0x009896800000895d */ /* 0x004fea0003900000 */
[----:B------:R-:W2:Y:S02]  /*7620*/  @!P0 SYNCS.PHASECHK.TRANS64 P0, [R0+URZ], R3 ;  /* 0x00000003000085a7 */ /* 0x000ea400080010ff */
[----:B--2---:R-:W-:Y:S05]  /*7630*/  @!P0 BRA `(.L_x_177) ;  /* 0xfffffffc00f08947 */ /* 0x004fea000383ffff */
[----:B------:R-:W-:Y:S05]  /*7640*/  BRA `(.L_x_178) ;  /* 0xffffffcc000c7947 */ /* 0x000fea000383ffff */
.L_x_81:
[----:B-1----:R-:W-:-:S07]  /*7650*/  MOV R0, UR7 ;  /* 0x0000000700007c02 */ /* 0x002fce0008000f00 */
.L_x_179:
[----:B-1----:R1:W2:Y:S02]  /*7660*/  SYNCS.PHASECHK.TRANS64.TRYWAIT P0, [R0+URZ], R2 ;  /* 0x00000002000075a7 */ /* 0x0022a400080011ff */
[----:B--2---:R-:W-:Y:S05]  /*7670*/  @!P0 NANOSLEEP.SYNCS 0x989680 ;  /* 0x009896800000895d */ /* 0x004fea0003900000 */
[----:B------:R-:W2:Y:S02]  /*7680*/  @!P0 SYNCS.PHASECHK.TRANS64 P0, [R0+URZ], R2 ;  /* 0x00000002000085a7 */ /* 0x000ea400080010ff */
[----:B--2---:R-:W-:Y:S05]  /*7690*/  @!P0 BRA `(.L_x_179) ;  /* 0xfffffffc00f08947 */ /* 0x004fea000383ffff */
[----:B------:R-:W-:Y:S05]  /*76a0*/  BRA `(.L_x_180) ;  /* 0xffffffcc00187947 */ /* 0x000fea000383ffff */
.L_x_86:
[----:B--2---:R2:W3:Y:S02]  /*76b0*/  SYNCS.PHASECHK.TRANS64.TRYWAIT P0, [R0+URZ+0x180], R2 ;  /* 0x00018002000075a7 */ /* 0x0044e400080011ff */
[----:B---3--:R-:W-:Y:S05]  /*76c0*/  @!P0 NANOSLEEP.SYNCS 0x989680 ;  /* 0x009896800000895d */ /* 0x008fea0003900000 */
[----:B------:R-:W3:Y:S02]  /*76d0*/  @!P0 SYNCS.PHASECHK.TRANS64 P0, [R0+URZ+0x180], R2 ;  /* 0x00018002000085a7 */ /* 0x000ee400080010ff */
[----:B---3--:R-:W-:Y:S05]  /*76e0*/  @!P0 BRA `(.L_x_86) ;  /* 0xfffffffc00f08947 */ /* 0x008fea000383ffff */
[----:B------:R-:W-:Y:S05]  /*76f0*/  BRA `(.L_x_181) ;  /* 0xffffffd000107947 */ /* 0x000fea000383ffff */
.L_x_89:
[----:B------:R-:W-:Y:S07]  /*7700*/  MOV R0, UR7 ;  /* 0x0000000700007c02 */ /* 0x000fee0008000f00 */
.L_x_182:
[----:B--2---:R2:W3:Y:S02]  /*7710*/  SYNCS.PHASECHK.TRANS64.TRYWAIT P0, [R0+URZ+0x178], R2 ;  /* 0x00017802000075a7 */ /* 0x0044e400080011ff */
[----:B---3--:R-:W-:Y:S05]  /*7720*/  @!P0 NANOSLEEP.SYNCS 0x989680 ;  /* 0x009896800000895d */ /* 0x008fea0003900000 */
[----:B------:R-:W3:Y:S02]  /*7730*/  @!P0 SYNCS.PHASECHK.TRANS64 P0, [R0+URZ+0x178], R2 ;  /* 0x00017802000085a7 */ /* 0x000ee400080010ff */
[----:B---3--:R-:W-:Y:S05]  /*7740*/  @!P0 BRA `(.L_x_182) ;  /* 0xfffffffc00f08947 */ /* 0x008fea000383ffff */
[----:B------:R-:W-:Y:S05]  /*7750*/  BRA `(.L_x_88) ;  /* 0xffffffd000f87947 */ /* 0x000fea000383ffff */
.L_x_92:
[----:B------:R-:W-:Y:S07]  /*7760*/  MOV R0, UR13 ;  /* 0x0000000d00007c02 */ /* 0x000fee0008000f00 */
.L_x_183:
[----:B-1----:R1:W2:Y:S02]  /*7770*/  SYNCS.PHASECHK.TRANS64.TRYWAIT P2, [R0+URZ+0x160], R29 ;  /* 0x0001601d000075a7 */ /* 0x0022a400080411ff */
[----:B--2---:R-:W-:Y:S05]  /*7780*/  @!P2 NANOSLEEP.SYNCS 0x989680 ;  /* 0x009896800000a95d */ /* 0x004fea0003900000 */
[----:B------:R-:W2:Y:S02]  /*7790*/  @!P2 SYNCS.PHASECHK.TRANS64 P2, [R0+URZ+0x160], R29 ;  /* 0x0001601d0000a5a7 */ /* 0x000ea400080410ff */
[----:B--2---:R-:W-:Y:S05]  /*77a0*/  @!P2 BRA `(.L_x_183) ;  /* 0xfffffffc00f0a947 */ /* 0x004fea000383ffff */
[----:B------:R-:W-:Y:S05]  /*77b0*/  BRA `(.L_x_184) ;  /* 0xffffffd400947947 */ /* 0x000fea000383ffff */
.L_x_94:
[----:B------:R-:W-:-:S07]  /*77c0*/  MOV R0, UR4 ;  /* 0x0000000400007c02 */ /* 0x000fce0008000f00 */
.L_x_185:
[----:B-1----:R1:W3:Y:S02]  /*77d0*/  SYNCS.PHASECHK.TRANS64.TRYWAIT P0, [R0+URZ], R2 ;  /* 0x00000002000075a7 */ /* 0x0022e400080011ff */
[----:B---3--:R-:W-:Y:S05]  /*77e0*/  @!P0 NANOSLEEP.SYNCS 0x989680 ;  /* 0x009896800000895d */ /* 0x008fea0003900000 */
[----:B------:R-:W3:Y:S02]  /*77f0*/  @!P0 SYNCS.PHASECHK.TRANS64 P0, [R0+URZ], R2 ;  /* 0x00000002000085a7 */ /* 0x000ee400080010ff */
[----:B---3--:R-:W-:Y:S05]  /*7800*/  @!P0 BRA `(.L_x_185) ;  /* 0xfffffffc00f08947 */ /* 0x008fea000383ffff */
[----:B------:R-:W-:Y:S05]  /*7810*/  BRA `(.L_x_186) ;  /* 0xffffffd800307947 */ /* 0x000fea000383ffff */
.L_x_96:
[----:B--2---:R2:W4:Y:S02]  /*7820*/  SYNCS.PHASECHK.TRANS64.TRYWAIT P0, [R0+URZ+0x180], R2 ;  /* 0x00018002000075a7 */ /* 0x00452400080011ff */
[----:B----4-:R-:W-:Y:S05]  /*7830*/  @!P0 NANOSLEEP.SYNCS 0x989680 ;  /* 0x009896800000895d */ /* 0x010fea0003900000 */
[----:B------:R-:W4:Y:S02]  /*7840*/  @!P0 SYNCS.PHASECHK.TRANS64 P0, [R0+URZ+0x180], R2 ;  /* 0x00018002000085a7 */ /* 0x000f2400080010ff */
[----:B----4-:R-:W-:Y:S05]  /*7850*/  @!P0 BRA `(.L_x_96) ;  /* 0xfffffffc00f08947 */ /* 0x010fea000383ffff */
[----:B------:R-:W-:Y:S05]  /*7860*/  BRA `(.L_x_187) ;  /* 0xffffffdc00207947 */ /* 0x000fea000383ffff */
.L_x_106:
[----:B-1----:R1:W2:Y:S02]  /*7870*/  SYNCS.PHASECHK.TRANS64.TRYWAIT P1, [R3+URZ+0x150], R4 ;  /* 0x00015004030075a7 */ /* 0x0022a400080211ff */
[----:B--2---:R-:W-:Y:S05]  /*7880*/  @!P1 NANOSLEEP.SYNCS 0x989680 ;  /* 0x009896800000995d */ /* 0x004fea0003900000 */
[----:B------:R-:W2:Y:S02]  /*7890*/  @!P1 SYNCS.PHASECHK.TRANS64 P1, [R3+URZ+0x150], R4 ;  /* 0x00015004030095a7 */ /* 0x000ea400080210ff */
[----:B--2---:R-:W-:Y:S05]  /*78a0*/  @!P1 BRA `(.L_x_106) ;  /* 0xfffffffc00f09947 */ /* 0x004fea000383ffff */
[----:B------:R-:W-:Y:S05]  /*78b0*/  BRA `(.L_x_105) ;  /* 0xffffffe800007947 */ /* 0x000fea000383ffff */
.L_x_108:
[----:B-1----:R1:W4:Y:S02]  /*78c0*/  SYNCS.PHASECHK.TRANS64.TRYWAIT P1, [R69+URZ+0x1a0], R5 ;  /* 0x0001a005450075a7 */ /* 0x00232400080211ff */
[----:B----4-:R-:W-:Y:S05]  /*78d0*/  @!P1 NANOSLEEP.SYNCS 0x989680 ;  /* 0x009896800000995d */ /* 0x010fea0003900000 */
[----:B------:R-:W4:Y:S02]  /*78e0*/  @!P1 SYNCS.PHASECHK.TRANS64 P1, [R69+URZ+0x1a0], R5 ;  /* 0x0001a005450095a7 */ /* 0x000f2400080210ff */
[----:B----4-:R-:W-:Y:S05]  /*78f0*/  @!P1 BRA `(.L_x_108) ;  /* 0xfffffffc00f09947 */ /* 0x010fea000383ffff */
[----:B------:R-:W-:Y:S05]  /*7900*/  BRA `(.L_x_107) ;  /* 0xffffffe800347947 */ /* 0x000fea000383ffff */
        .weak           $__internal_0_$__cuda_sm10x_tcgen05_guardrail_trap_col_being_dealloced_not_returned_by_alloc
        .type           $__internal_0_$__cuda_sm10x_tcgen05_guardrail_trap_col_being_dealloced_not_returned_by_alloc,@function
        .size           $__internal_0_$__cuda_sm10x_tcgen05_guardrail_trap_col_being_dealloced_not_returned_by_alloc,($__internal_1_$__cuda_sm10x_tcgen05_guardrail_trap_phase_invalid_during_alloc - $__internal_0_$__cuda_sm10x_tcgen05_guardrail_trap_col_being_dealloced_not_returned_by_alloc)
$__internal_0_$__cuda_sm10x_tcgen05_guardrail_trap_col_being_dealloced_not_returned_by_alloc:
[----:B------:R-:W-:Y:S05]  /*7910*/  BPT.TRAP 0x1 ;  /* 0x000000040000795c */ /* 0x000fea0000300000 */
[----:B------:R-:W-:-:S04]  /*7920*/  HFMA2 R3, -RZ, RZ, 0, 0 ;  /* 0x00000000ff037431 */ /* 0x000fc800000001ff */
[----:B------:R-:W-:Y:S05]  /*7930*/  RET.REL.NODEC R2 `(_ZN7cutlass13device_kernelINS_4gemm6kernel13GemmUniversalIN4cute5tupleIJiiiiEEENS1_10collective13CollectiveMmaINS1_35MainloopSm100TmaUmmaWarpSpecializedILi21ELi2ELi4ENS5_IJNS4_1CILi1EEESB_SB_EEEEENS5_IJNSA_ILi64EEENSA_ILi16EEESE_EEENS_10bfloat16_tENS5_IJlSB_lEEESH_SI_NS4_8TiledMMAINS4_8MMA_AtomIJNS4_20SM100_MMA_F16BF16_SSISH_SH_fLi64ELi16ELNS4_4UMMA5MajorE0ELSN_0ELNSM_7ScaleInE0ELSO_0EEEEEENS4_6LayoutISC_NS5_IJNSA_ILi0EEESS_SS_EEEEENS5_IJNS4_10UnderscoreESV_SV_EEEEENS4_13SM90_TMA_LOADENS4_14ComposedLayoutINS4_7SwizzleILi3ELi4ELi3EEENS4_18smem_ptr_flag_bitsILi16EEENSR_INS5_IJNSA_ILi8EEESE_EEENS5_IJSE_SB_EEEEEEEvNS4_8identityESY_S18_vS19_EENS_8epilogue10collective18CollectiveEpilogueINS1B_23Sm100TmaWarpSpecializedILi2ELi1ELi8ELb1ELb0EEEJSG_NS5_IJNSR_ISE_SB_EENSR_ISF_SB_EEEEEfSI_fSI_NS1B_6fusion15FusionCallbacksIS1F_NS1J_17LinearCombinationIffffLNS_15FloatRoundStyleE2EEESG_S1I_JEEENS4_5SM1004TMEM4LOAD26SM100_TMEM_LOAD_16dp128b4xESY_NSZ_INS10_ILi2ELi4ELi3EEENS12_ILi32EEENSR_INS5_IJS14_SF_EEENS5_IJSF_SB_EEEEEEENS4_17SM75_U32x4_LDSM_NENS4_14SM90_TMA_STOREES1Y_NS4_17SM90_U32x4_STSM_NENS4_39AutoVectorizingCopyWithAssumedAlignmentILi128EEEEEEvvEEEEvNT_6ParamsE) ;  /* 0xffffff8402b07950 */ /* 0x000fea0003c3ffff */
        .weak           $__internal_1_$__cuda_sm10x_tcgen05_guardrail_trap_phase_invalid_during_alloc
        .type           $__internal_1_$__cuda_sm10x_tcgen05_guardrail_trap_phase_invalid_during_alloc,@function
        .size           $__internal_1_$__cuda_sm10x_tcgen05_guardrail_trap_phase_invalid_during_alloc,($__internal_2_$__cuda_sm10x_tcgen05_guardrail_trap_unallocated_columns_being_dealloced - $__internal_1_$__cuda_sm10x_tcgen05_guardrail_trap_phase_invalid_during_alloc)
$__internal_1_$__cuda_sm10x_tcgen05_guardrail_trap_phase_invalid_during_alloc:
[----:B------:R-:W-:Y:S05]  /*7940*/  BPT.TRAP 0x1 ;  /* 0x000000040000795c */ /* 0x000fea0000300000 */
[----:B------:R-:W-:-:S04]  /*7950*/  MOV R3, 0x0 ;  /* 0x0000000000037802 */ /* 0x000fc80000000f00 */
[----:B------:R-:W-:Y:S05]  /*7960*/  RET.REL.NODEC R2 `(_ZN7cutlass13device_kernelINS_4gemm6kernel13GemmUniversalIN4cute5tupleIJiiiiEEENS1_10collective13CollectiveMmaINS1_35MainloopSm100TmaUmmaWarpSpecializedILi21ELi2ELi4ENS5_IJNS4_1CILi1EEESB_SB_EEEEENS5_IJNSA_ILi64EEENSA_ILi16EEESE_EEENS_10bfloat16_tENS5_IJlSB_lEEESH_SI_NS4_8TiledMMAINS4_8MMA_AtomIJNS4_20SM100_MMA_F16BF16_SSISH_SH_fLi64ELi16ELNS4_4UMMA5MajorE0ELSN_0ELNSM_7ScaleInE0ELSO_0EEEEEENS4_6LayoutISC_NS5_IJNSA_ILi0EEESS_SS_EEEEENS5_IJNS4_10UnderscoreESV_SV_EEEEENS4_13SM90_TMA_LOADENS4_14ComposedLayoutINS4_7SwizzleILi3ELi4ELi3EEENS4_18smem_ptr_flag_bitsILi16EEENSR_INS5_IJNSA_ILi8EEESE_EEENS5_IJSE_SB_EEEEEEEvNS4_8identityESY_S18_vS19_EENS_8epilogue10collective18CollectiveEpilogueINS1B_23Sm100TmaWarpSpecializedILi2ELi1ELi8ELb1ELb0EEEJSG_NS5_IJNSR_ISE_SB_EENSR_ISF_SB_EEEEEfSI_fSI_NS1B_6fusion15FusionCallbacksIS1F_NS1J_17LinearCombinationIffffLNS_15FloatRoundStyleE2EEESG_S1I_JEEENS4_5SM1004TMEM4LOAD26SM100_TMEM_LOAD_16dp128b4xESY_NSZ_INS10_ILi2ELi4ELi3EEENS12_ILi32EEENSR_INS5_IJS14_SF_EEENS5_IJSF_SB_EEEEEEENS4_17SM75_U32x4_LDSM_NENS4_14SM90_TMA_STOREES1Y_NS4_17SM90_U32x4_STSM_NENS4_39AutoVectorizingCopyWithAssumedAlignmentILi128EEEEEEvvEEEEvNT_6ParamsE) ;  /* 0xffffff8402a47950 */ /* 0x000fea0003c3ffff */
        .weak           $__internal_2_$__cuda_sm10x_tcgen05_guardrail_trap_unallocated_columns_being_dealloced
        .type           $__internal_2_$__cuda_sm10x_tcgen05_guardrail_trap_unallocated_columns_being_dealloced,@function
        .size           $__internal_2_$__cuda_sm10x_tcgen05_guardrail_trap_unallocated_columns_being_dealloced,(.L_x_189 - $__internal_2_$__cuda_sm10x_tcgen05_guardrail_trap_unallocated_columns_being_dealloced)
$__internal_2_$__cuda_sm10x_tcgen05_guardrail_trap_unallocated_columns_being_dealloced:
[----:B------:R-:W-:Y:S05]  /*7970*/  BPT.TRAP 0x1 ;  /* 0x000000040000795c */ /* 0x000fea0000300000 */
[----:B------:R-:W-:-:S04]  /*7980*/  HFMA2 R3, -RZ, RZ, 0, 0 ;  /* 0x00000000ff037431 */ /* 0x000fc800000001ff */
[----:B------:R-:W-:Y:S05]  /*7990*/  RET.REL.NODEC R2 `(_ZN7cutlass13device_kernelINS_4gemm6kernel13GemmUniversalIN4cute5tupleIJiiiiEEENS1_10collective13CollectiveMmaINS1_35MainloopSm100TmaUmmaWarpSpecializedILi21ELi2ELi4ENS5_IJNS4_1CILi1EEESB_SB_EEEEENS5_IJNSA_ILi64EEENSA_ILi16EEESE_EEENS_10bfloat16_tENS5_IJlSB_lEEESH_SI_NS4_8TiledMMAINS4_8MMA_AtomIJNS4_20SM100_MMA_F16BF16_SSISH_SH_fLi64ELi16ELNS4_4UMMA5MajorE0ELSN_0ELNSM_7ScaleInE0ELSO_0EEEEEENS4_6LayoutISC_NS5_IJNSA_ILi0EEESS_SS_EEEEENS5_IJNS4_10UnderscoreESV_SV_EEEEENS4_13SM90_TMA_LOADENS4_14ComposedLayoutINS4_7SwizzleILi3ELi4ELi3EEENS4_18smem_ptr_flag_bitsILi16EEENSR_INS5_IJNSA_ILi8EEESE_EEENS5_IJSE_SB_EEEEEEEvNS4_8identityESY_S18_vS19_EENS_8epilogue10collective18CollectiveEpilogueINS1B_23Sm100TmaWarpSpecializedILi2ELi1ELi8ELb1ELb0EEEJSG_NS5_IJNSR_ISE_SB_EENSR_ISF_SB_EEEEEfSI_fSI_NS1B_6fusion15FusionCallbacksIS1F_NS1J_17LinearCombinationIffffLNS_15FloatRoundStyleE2EEESG_S1I_JEEENS4_5SM1004TMEM4LOAD26SM100_TMEM_LOAD_16dp128b4xESY_NSZ_INS10_ILi2ELi4ELi3EEENS12_ILi32EEENSR_INS5_IJS14_SF_EEENS5_IJSF_SB_EEEEEEENS4_17SM75_U32x4_LDSM_NENS4_14SM90_TMA_STOREES1Y_NS4_17SM90_U32x4_STSM_NENS4_39AutoVectorizingCopyWithAssumedAlignmentILi128EEEEEEvvEEEEvNT_6ParamsE) ;  /* 0xffffff8402987950 */ /* 0x000fea0003c3ffff */
.L_x_188:
[----:B------:R-:W-:-:S00]  /*79a0*/  BRA `(.L_x_188) ;  /* 0xfffffffc00fc7947 */ /* 0x000fc0000383ffff */
[----:B------:R-:W-:-:S00]  /*79b0*/  NOP ;  /* 0x0000000000007918 */ /* 0x000fc00000000000 */
        /* <DEDUP_REMOVED lines=12> */
.L_x_189:


//--------------------- .nv.global.init           --------------------------
	.section	.nv.global.init,"aw",@progbits
.nv.global.init:
	.type		$str$27,@object
	.size		$str$27,($str$28 - $str$27)
$str$27:
        /*0000*/ 	.byte	0x28, 0x61, 0x64, 0x64, 0x72, 0x65, 0x73, 0x73, 0x20, 0x26, 0x20, 0x6d, 0x61, 0x73, 0x6b, 0x29
        /*0010*/ 	.byte	0x20, 0x3d, 0x3d, 0x20, 0x30, 0x00
	.type		$str$28,@object
	.size		$str$28,($str$26 - $str$28)
$str$28:
        /*0016*/ 	.byte	0x2f, 0x74, 0x6d, 0x70, 0x2f, 0x63, 0x75, 0x74, 0x6c, 0x61, 0x73, 0x73, 0x5f, 0x73, 0x77, 0x65
        /*0026*/ 	.byte	0x65, 0x70, 0x5f, 0x73, 0x72, 0x63, 0x2f, 0x69, 0x6e, 0x63, 0x6c, 0x75, 0x64, 0x65, 0x2f, 0x63
        /*0036*/ 	.byte	0x75, 0x74, 0x65, 0x2f, 0x70, 0x6f, 0x69, 0x6e, 0x74, 0x65, 0x72, 0x5f, 0x66, 0x6c, 0x61, 0x67
        /*0046*/ 	.byte	0x67, 0x65, 0x64, 0x2e, 0x68, 0x70, 0x70, 0x00
	.type		$str$26,@object
	.size		$str$26,($str$25 - $str$26)
$str$26:
        /*004e*/ 	.byte	0x2f, 0x74, 0x6d, 0x70, 0x2f, 0x63, 0x75, 0x74, 0x6c, 0x61, 0x73, 0x73, 0x5f, 0x73, 0x77, 0x65
        /*005e*/ 	.byte	0x65, 0x70, 0x5f, 0x73, 0x72, 0x63, 0x2f, 0x69, 0x6e, 0x63, 0x6c, 0x75, 0x64, 0x65, 0x2f, 0x63
        /*006e*/ 	.byte	0x75, 0x74, 0x65, 0x2f, 0x61, 0x74, 0x6f, 0x6d, 0x2f, 0x63, 0x6f, 0x70, 0x79, 0x5f, 0x74, 0x72
        /*007e*/ 	.byte	0x61, 0x69, 0x74, 0x73, 0x5f, 0x73, 0x6d, 0x31, 0x30, 0x30, 0x2e, 0x68, 0x70, 0x70, 0x00
	.type		$str$25,@object
	.size		$str$25,(__unnamed_1 - $str$25)
$str$25:
        /*008d*/ 	.byte	0x28, 0x28, 0x75, 0x69, 0x6e, 0x74, 0x33, 0x32, 0x5f, 0x74, 0x28, 0x74, 0x68, 0x72, 0x65, 0x61
        /*009d*/ 	.byte	0x64, 0x49, 0x64, 0x78, 0x2e, 0x78, 0x29, 0x20, 0x2f, 0x20, 0x33, 0x32, 0x29, 0x20, 0x25, 0x20
        /*00ad*/ 	.byte	0x34, 0x29, 0x20, 0x3d, 0x3d, 0x20, 0x28, 0x28, 0x28, 0x74, 0x6d, 0x65, 0x6d, 0x5f, 0x61, 0x64
        /*00bd*/ 	.byte	0x64, 0x72, 0x20, 0x3e, 0x3e, 0x20, 0x31, 0x36, 0x29, 0x20, 0x2f, 0x20, 0x33, 0x32, 0x29, 0x20
        /*00cd*/ 	.byte	0x25, 0x20, 0x34, 0x29, 0x00
	.type		__unnamed_1,@object
	.size		__unnamed_1,(__unnamed_2 - __unnamed_1)
__unnamed_1:
        /*00d2*/ 	.byte	0x61, 0x75, 0x74, 0x6f, 0x20, 0x63, 0x75, 0x74, 0x65, 0x3a, 0x3a, 0x61, 0x73, 0x5f, 0x70, 0x6f
        /* <DEDUP_REMOVED lines=23> */
        /*0252*/ 	.byte	0x3c, 0x31, 0x30, 0x32, 0x34, 0x3e, 0x3e, 0x3e, 0x3e, 0x5d, 0x00
	.type		__unnamed_2,@object
	.size		__unnamed_2,(.L_2 - __unnamed_2)
__unnamed_2:
        /* <DEDUP_REMOVED lines=43> */
        /*050d*/ 	.byte	0x74, 0x65, 0x3a, 0x3a, 0x43, 0x3c, 0x30, 0x3e, 0x3e, 0x3e, 0x3e, 0x5d, 0x00
.L_2:


//--------------------- .nv.shared._ZN7cutlass13device_kernelINS_4gemm6kernel13GemmUniversalIN4cute5tupleIJiiiiEEENS1_10collective13CollectiveMmaINS1_35MainloopSm100TmaUmmaWarpSpecializedILi21ELi2ELi4ENS5_IJNS4_1CILi1EEESB_SB_EEEEENS5_IJNSA_ILi64EEENSA_ILi16EEESE_EEENS_10bfloat16_tENS5_IJlSB_lEEESH_SI_NS4_8TiledMMAINS4_8MMA_AtomIJNS4_20SM100_MMA_F16BF16_SSISH_SH_fLi64ELi16ELNS4_4UMMA5MajorE0ELSN_0ELNSM_7ScaleInE0ELSO_0EEEEEENS4_6LayoutISC_NS5_IJNSA_ILi0EEESS_SS_EEEEENS5_IJNS4_10UnderscoreESV_SV_EEEEENS4_13SM90_TMA_LOADENS4_14ComposedLayoutINS4_7SwizzleILi3ELi4ELi3EEENS4_18smem_ptr_flag_bitsILi16EEENSR_INS5_IJNSA_ILi8EEESE_EEENS5_IJSE_SB_EEEEEEEvNS4_8identityESY_S18_vS19_EENS_8epilogue10collective18CollectiveEpilogueINS1B_23Sm100TmaWarpSpecializedILi2ELi1ELi8ELb1ELb0EEEJSG_NS5_IJNSR_ISE_SB_EENSR_ISF_SB_EEEEEfSI_fSI_NS1B_6fusion15FusionCallbacksIS1F_NS1J_17LinearCombinationIffffLNS_15FloatRoundStyleE2EEESG_S1I_JEEENS4_5SM1004TMEM4LOAD26SM100_TMEM_LOAD_16dp128b4xESY_NSZ_INS10_ILi2ELi4ELi3EEENS12_ILi32EEENSR_INS5_IJS14_SF_EEENS5_IJSF_SB_EEEEEEENS4_17SM75_U32x4_LDSM_NENS4_14SM90_TMA_STOREES1Y_NS4_17SM90_U32x4_STSM_NENS4_39AutoVectorizingCopyWithAssumedAlignmentILi128EEEEEEvvEEEEvNT_6ParamsE --------------------------
	.section	.nv.shared._ZN7cutlass13device_kernelINS_4gemm6kernel13GemmUniversalIN4cute5tupleIJiiiiEEENS1_10collective13CollectiveMmaINS1_35MainloopSm100TmaUmmaWarpSpecializedILi21ELi2ELi4ENS5_IJNS4_1CILi1EEESB_SB_EEEEENS5_IJNSA_ILi64EEENSA_ILi16EEESE_EEENS_10bfloat16_tENS5_IJlSB_lEEESH_SI_NS4_8TiledMMAINS4_8MMA_AtomIJNS4_20SM100_MMA_F16BF16_SSISH_SH_fLi64ELi16ELNS4_4UMMA5MajorE0ELSN_0ELNSM_7ScaleInE0ELSO_0EEEEEENS4_6LayoutISC_NS5_IJNSA_ILi0EEESS_SS_EEEEENS5_IJNS4_10UnderscoreESV_SV_EEEEENS4_13SM90_TMA_LOADENS4_14ComposedLayoutINS4_7SwizzleILi3ELi4ELi3EEENS4_18smem_ptr_flag_bitsILi16EEENSR_INS5_IJNSA_ILi8EEESE_EEENS5_IJSE_SB_EEEEEEEvNS4_8identityESY_S18_vS19_EENS_8epilogue10collective18CollectiveEpilogueINS1B_23Sm100TmaWarpSpecializedILi2ELi1ELi8ELb1ELb0EEEJSG_NS5_IJNSR_ISE_SB_EENSR_ISF_SB_EEEEEfSI_fSI_NS1B_6fusion15FusionCallbacksIS1F_NS1J_17LinearCombinationIffffLNS_15FloatRoundStyleE2EEESG_S1I_JEEENS4_5SM1004TMEM4LOAD26SM100_TMEM_LOAD_16dp128b4xESY_NSZ_INS10_ILi2ELi4ELi3EEENS12_ILi32EEENSR_INS5_IJS14_SF_EEENS5_IJSF_SB_EEEEEEENS4_17SM75_U32x4_LDSM_NENS4_14SM90_TMA_STOREES1Y_NS4_17SM90_U32x4_STSM_NENS4_39AutoVectorizingCopyWithAssumedAlignmentILi128EEEEEEvvEEEEvNT_6ParamsE,"aw",@nobits
	.sectionflags	@""
	.align	16
	.zero		1024


//--------------------- .nv.shared.reserved.0     --------------------------
	.section	.nv.shared.reserved.0,"aw",@nobits
	.weak		__nv_reservedSMEM_offset_0_alias
	.size		__nv_reservedSMEM_offset_0_alias, 0, 64
	.other		__nv_reservedSMEM_offset_0_alias,@"STO_CUDA_RESERVED_SHARED STV_DEFAULT"
__nv_reservedSMEM_offset_0_alias:
	.zero		0
.nv.shared.reserved.0:
	.zero		64
	.weak		__nv_reservedSMEM_tcgen05_partition
	.type		__nv_reservedSMEM_tcgen05_partition,@object
	.size		__nv_reservedSMEM_tcgen05_partition,(.L_0 - __nv_reservedSMEM_tcgen05_partition)
__nv_reservedSMEM_tcgen05_partition:
	.zero		32
.L_0:


//--------------------- .nv.global                --------------------------
	.section	.nv.global,"aw",@nobits
.nv.global:
	.type		_ZN39_INTERNAL_4bbac8ae_4_k_cu_e49387b1_27524cute1_E,@object
	.size		_ZN39_INTERNAL_4bbac8ae_4_k_cu_e49387b1_27524cute1_E,(_ZN39_INTERNAL_4bbac8ae_4_k_cu_e49387b1_27524cuda3std3__45__cpo6cbeginE - _ZN39_INTERNAL_4bbac8ae_4_k_cu_e49387b1_27524cute1_E)
_ZN39_INTERNAL_4bbac8ae_4_k_cu_e49387b1_27524cute1_E:
	.zero		1
	.type		_ZN39_INTERNAL_4bbac8ae_4_k_cu_e49387b1_27524cuda3std3__45__cpo6cbeginE,@object
	.size		_ZN39_INTERNAL_4bbac8ae_4_k_cu_e49387b1_27524cuda3std3__45__cpo6cbeginE,(_ZN39_INTERNAL_4bbac8ae_4_k_cu_e49387b1_27524cuda3std3__48in_placeE - _ZN39_INTERNAL_4bbac8ae_4_k_cu_e49387b1_27524cuda3std3__45__cpo6cbeginE)
_ZN39_INTERNAL_4bbac8ae_4_k_cu_e49387b1_27524cuda3std3__45__cpo6cbeginE:
	.zero		1
	.type		_ZN39_INTERNAL_4bbac8ae_4_k_cu_e49387b1_27524cuda3std3__48in_placeE,@object
	.size		_ZN39_INTERNAL_4bbac8ae_4_k_cu_e49387b1_27524cuda3std3__48in_placeE,(_ZN39_INTERNAL_4bbac8ae_4_k_cu_e49387b1_27524cuda3std6ranges3__45__cpo9iter_moveE - _ZN39_INTERNAL_4bbac8ae_4_k_cu_e49387b1_27524cuda3std3__48in_placeE)
_ZN39_INTERNAL_4bbac8ae_4_k_cu_e49387b1_27524cuda3std3__48in_placeE:
	.zero		1
	.type		_ZN39_INTERNAL_4bbac8ae_4_k_cu_e49387b1_27524cuda3std6ranges3__45__cpo9iter_moveE,@object
	.size		_ZN39_INTERNAL_4bbac8ae_4_k_cu_e49387b1_27524cuda3std6ranges3__45__cpo9iter_moveE,(_ZN39_INTERNAL_4bbac8ae_4_k_cu_e49387b1_27524cuda3std3__45__cpo5beginE - _ZN39_INTERNAL_4bbac8ae_4_k_cu_e49387b1_27524cuda3std6ranges3__45__cpo9iter_moveE)
_ZN39_INTERNAL_4bbac8ae_4_k_cu_e49387b1_27524cuda3std6ranges3__45__cpo9iter_moveE:
	.zero		1
	.type		_ZN39_INTERNAL_4bbac8ae_4_k_cu_e49387b1_27524cuda3std3__45__cpo5beginE,@object
	.size		_ZN39_INTERNAL_4bbac8ae_4_k_cu_e49387b1_27524cuda3std3__45__cpo5beginE,(_ZN39_INTERNAL_4bbac8ae_4_k_cu_e49387b1_27524cuda3std3__441_GLOBAL__N__4bbac8ae_4_k_cu_e49387b1_27526ignoreE - _ZN39_INTERNAL_4bbac8ae_4_k_cu_e49387b1_27524cuda3std3__45__cpo5beginE)
_ZN39_INTERNAL_4bbac8ae_4_k_cu_e49387b1_27524cuda3std3__45__cpo5beginE:
	.zero		1
	.type		_ZN39_INTERNAL_4bbac8ae_4_k_cu_e49387b1_27524cuda3std3__441_GLOBAL__N__4bbac8ae_4_k_cu_e49387b1_27526ignoreE,@object
	.size		_ZN39_INTERNAL_4bbac8ae_4_k_cu_e49387b1_27524cuda3std3__441_GLOBAL__N__4bbac8ae_4_k_cu_e49387b1_27526ignoreE,(_ZN39_INTERNAL_4bbac8ae_4_k_cu_e49387b1_27524cute7productE - _ZN39_INTERNAL_4bbac8ae_4_k_cu_e49387b1_27524cuda3std3__441_GLOBAL__N__4bbac8ae_4_k_cu_e49387b1_27526ignoreE)
_ZN39_INTERNAL_4bbac8ae_4_k_cu_e49387b1_27524cuda3std3__441_GLOBAL__N__4bbac8ae_4_k_cu_e49387b1_27526ignoreE:
	.zero		1
	.type		_ZN39_INTERNAL_4bbac8ae_4_k_cu_e49387b1_27524cute7productE,@object
	.size		_ZN39_INTERNAL_4bbac8ae_4_k_cu_e49387b1_27524cute7productE,(_ZN39_INTERNAL_4bbac8ae_4_k_cu_e49387b1_27524cuda3std3__45__cpo3endE - _ZN39_INTERNAL_4bbac8ae_4_k_cu_e49387b1_27524cute7productE)
_ZN39_INTERNAL_4bbac8ae_4_k_cu_e49387b1_27524cute7productE:
	.zero		1
	.type		_ZN39_INTERNAL_4bbac8ae_4_k_cu_e49387b1_27524cuda3std3__45__cpo3endE,@object
	.size		_ZN39_INTERNAL_4bbac8ae_4_k_cu_e49387b1_27524cuda3std3__45__cpo3endE,(_ZN39_INTERNAL_4bbac8ae_4_k_cu_e49387b1_27524cuda3std3__419piecewise_constructE - _ZN39_INTERNAL_4bbac8ae_4_k_cu_e49387b1_27524cuda3std3__45__cpo3endE)
_ZN39_INTERNAL_4bbac8ae_4_k_cu_e49387b1_27524cuda3std3__45__cpo3endE:
	.zero		1
	.type		_ZN39_INTERNAL_4bbac8ae_4_k_cu_e49387b1_27524cuda3std3__419piecewise_constructE,@object
	.size		_ZN39_INTERNAL_4bbac8ae_4_k_cu_e49387b1_27524cuda3std3__419piecewise_constructE,(_ZN39_INTERNAL_4bbac8ae_4_k_cu_e49387b1_27524cuda3std3__45__cpo4cendE - _ZN39_INTERNAL_4bbac8ae_4_k_cu_e49387b1_27524cuda3std3__419piecewise_constructE)
_ZN39_INTERNAL_4bbac8ae_4_k_cu_e49387b1_27524cuda3std3__419piecewise_constructE:
	.zero		1
	.type		_ZN39_INTERNAL_4bbac8ae_4_k_cu_e49387b1_27524cuda3std3__45__cpo4cendE,@object
	.size		_ZN39_INTERNAL_4bbac8ae_4_k_cu_e49387b1_27524cuda3std3__45__cpo4cendE,(_ZN39_INTERNAL_4bbac8ae_4_k_cu_e49387b1_27524cuda3std6ranges3__45__cpo4swapE - _ZN39_INTERNAL_4bbac8ae_4_k_cu_e49387b1_27524cuda3std3__45__cpo4cendE)
_ZN39_INTERNAL_4bbac8ae_4_k_cu_e49387b1_27524cuda3std3__45__cpo4cendE:
	.zero		1
	.type		_ZN39_INTERNAL_4bbac8ae_4_k_cu_e49387b1_27524cuda3std6ranges3__45__cpo4swapE,@object
	.size		_ZN39_INTERNAL_4bbac8ae_4_k_cu_e49387b1_27524cuda3std6ranges3__45__cpo4swapE,(.L_10 - _ZN39_INTERNAL_4bbac8ae_4_k_cu_e49387b1_27524cuda3std6ranges3__45__cpo4swapE)
_ZN39_INTERNAL_4bbac8ae_4_k_cu_e49387b1_27524cuda3std6ranges3__45__cpo4swapE:
	.zero		1
.L_10:


//--------------------- .nv.constant0._ZN7cutlass13device_kernelINS_4gemm6kernel13GemmUniversalIN4cute5tupleIJiiiiEEENS1_10collective13CollectiveMmaINS1_35MainloopSm100TmaUmmaWarpSpecializedILi21ELi2ELi4ENS5_IJNS4_1CILi1EEESB_SB_EEEEENS5_IJNSA_ILi64EEENSA_ILi16EEESE_EEENS_10bfloat16_tENS5_IJlSB_lEEESH_SI_NS4_8TiledMMAINS4_8MMA_AtomIJNS4_20SM100_MMA_F16BF16_SSISH_SH_fLi64ELi16ELNS4_4UMMA5MajorE0ELSN_0ELNSM_7ScaleInE0ELSO_0EEEEEENS4_6LayoutISC_NS5_IJNSA_ILi0EEESS_SS_EEEEENS5_IJNS4_10UnderscoreESV_SV_EEEEENS4_13SM90_TMA_LOADENS4_14ComposedLayoutINS4_7SwizzleILi3ELi4ELi3EEENS4_18smem_ptr_flag_bitsILi16EEENSR_INS5_IJNSA_ILi8EEESE_EEENS5_IJSE_SB_EEEEEEEvNS4_8identityESY_S18_vS19_EENS_8epilogue10collective18CollectiveEpilogueINS1B_23Sm100TmaWarpSpecializedILi2ELi1ELi8ELb1ELb0EEEJSG_NS5_IJNSR_ISE_SB_EENSR_ISF_SB_EEEEEfSI_fSI_NS1B_6fusion15FusionCallbacksIS1F_NS1J_17LinearCombinationIffffLNS_15FloatRoundStyleE2EEESG_S1I_JEEENS4_5SM1004TMEM4LOAD26SM100_TMEM_LOAD_16dp128b4xESY_NSZ_INS10_ILi2ELi4ELi3EEENS12_ILi32EEENSR_INS5_IJS14_SF_EEENS5_IJSF_SB_EEEEEEENS4_17SM75_U32x4_LDSM_NENS4_14SM90_TMA_STOREES1Y_NS4_17SM90_U32x4_STSM_NENS4_39AutoVectorizingCopyWithAssumedAlignmentILi128EEEEEEvvEEEEvNT_6ParamsE --------------------------
	.section	.nv.constant0._ZN7cutlass13device_kernelINS_4gemm6kernel13GemmUniversalIN4cute5tupleIJiiiiEEENS1_10collective13CollectiveMmaINS1_35MainloopSm100TmaUmmaWarpSpecializedILi21ELi2ELi4ENS5_IJNS4_1CILi1EEESB_SB_EEEEENS5_IJNSA_ILi64EEENSA_ILi16EEESE_EEENS_10bfloat16_tENS5_IJlSB_lEEESH_SI_NS4_8TiledMMAINS4_8MMA_AtomIJNS4_20SM100_MMA_F16BF16_SSISH_SH_fLi64ELi16ELNS4_4UMMA5MajorE0ELSN_0ELNSM_7ScaleInE0ELSO_0EEEEEENS4_6LayoutISC_NS5_IJNSA_ILi0EEESS_SS_EEEEENS5_IJNS4_10UnderscoreESV_SV_EEEEENS4_13SM90_TMA_LOADENS4_14ComposedLayoutINS4_7SwizzleILi3ELi4ELi3EEENS4_18smem_ptr_flag_bitsILi16EEENSR_INS5_IJNSA_ILi8EEESE_EEENS5_IJSE_SB_EEEEEEEvNS4_8identityESY_S18_vS19_EENS_8epilogue10collective18CollectiveEpilogueINS1B_23Sm100TmaWarpSpecializedILi2ELi1ELi8ELb1ELb0EEEJSG_NS5_IJNSR_ISE_SB_EENSR_ISF_SB_EEEEEfSI_fSI_NS1B_6fusion15FusionCallbacksIS1F_NS1J_17LinearCombinationIffffLNS_15FloatRoundStyleE2EEESG_S1I_JEEENS4_5SM1004TMEM4LOAD26SM100_TMEM_LOAD_16dp128b4xESY_NSZ_INS10_ILi2ELi4ELi3EEENS12_ILi32EEENSR_INS5_IJS14_SF_EEENS5_IJSF_SB_EEEEEEENS4_17SM75_U32x4_LDSM_NENS4_14SM90_TMA_STOREES1Y_NS4_17SM90_U32x4_STSM_NENS4_39AutoVectorizingCopyWithAssumedAlignmentILi128EEEEEEvvEEEEvNT_6ParamsE,"a",@progbits
	.sectionflags	@""
	.align	4
.nv.constant0._ZN7cutlass13device_kernelINS_4gemm6kernel13GemmUniversalIN4cute5tupleIJiiiiEEENS1_10collective13CollectiveMmaINS1_35MainloopSm100TmaUmmaWarpSpecializedILi21ELi2ELi4ENS5_IJNS4_1CILi1EEESB_SB_EEEEENS5_IJNSA_ILi64EEENSA_ILi16EEESE_EEENS_10bfloat16_tENS5_IJlSB_lEEESH_SI_NS4_8TiledMMAINS4_8MMA_AtomIJNS4_20SM100_MMA_F16BF16_SSISH_SH_fLi64ELi16ELNS4_4UMMA5MajorE0ELSN_0ELNSM_7ScaleInE0ELSO_0EEEEEENS4_6LayoutISC_NS5_IJNSA_ILi0EEESS_SS_EEEEENS5_IJNS4_10UnderscoreESV_SV_EEEEENS4_13SM90_TMA_LOADENS4_14ComposedLayoutINS4_7SwizzleILi3ELi4ELi3EEENS4_18smem_ptr_flag_bitsILi16EEENSR_INS5_IJNSA_ILi8EEESE_EEENS5_IJSE_SB_EEEEEEEvNS4_8identityESY_S18_vS19_EENS_8epilogue10collective18CollectiveEpilogueINS1B_23Sm100TmaWarpSpecializedILi2ELi1ELi8ELb1ELb0EEEJSG_NS5_IJNSR_ISE_SB_EENSR_ISF_SB_EEEEEfSI_fSI_NS1B_6fusion15FusionCallbacksIS1F_NS1J_17LinearCombinationIffffLNS_15FloatRoundStyleE2EEESG_S1I_JEEENS4_5SM1004TMEM4LOAD26SM100_TMEM_LOAD_16dp128b4xESY_NSZ_INS10_ILi2ELi4ELi3EEENS12_ILi32EEENSR_INS5_IJS14_SF_EEENS5_IJSF_SB_EEEEEEENS4_17SM75_U32x4_LDSM_NENS4_14SM90_TMA_STOREES1Y_NS4_17SM90_U32x4_STSM_NENS4_39AutoVectorizingCopyWithAssumedAlignmentILi128EEEEEEvvEEEEvNT_6ParamsE:
	.zero		2944


//--------------------- SYMBOLS --------------------------

	.type		.nv.reservedSmem.offset0,@object
	.size		.nv.reservedSmem.offset0,0x4
	.type		.nv.reservedSmem.cap,@object
	.size		.nv.reservedSmem.cap,0x4
	.type		__assertfail,@function
